//
// Generated by NVIDIA NVVM Compiler
//
// Compiler Build ID: CL-36424714
// Cuda compilation tools, release 13.0, V13.0.88
// Based on NVVM 20.0.0
//

.version 9.0
.target sm_100
.address_size 64

	// .globl	_Z15matrixMul_naivePfS_S_iii
// _ZZ16matrixMul_tilingPfS_S_iiiE2As has been demoted
// _ZZ16matrixMul_tilingPfS_S_iiiE2Bs has been demoted

.visible .entry _Z15matrixMul_naivePfS_S_iii(
	.param .u64 .ptr .align 1 _Z15matrixMul_naivePfS_S_iii_param_0,
	.param .u64 .ptr .align 1 _Z15matrixMul_naivePfS_S_iii_param_1,
	.param .u64 .ptr .align 1 _Z15matrixMul_naivePfS_S_iii_param_2,
	.param .u32 _Z15matrixMul_naivePfS_S_iii_param_3,
	.param .u32 _Z15matrixMul_naivePfS_S_iii_param_4,
	.param .u32 _Z15matrixMul_naivePfS_S_iii_param_5
)
{
	.reg .pred 	%p<13>;
	.reg .b32 	%r<44>;
	.reg .b32 	%f<68>;
	.reg .b64 	%rd<67>;

	ld.param.u64 	%rd14, [_Z15matrixMul_naivePfS_S_iii_param_1];
	ld.param.u64 	%rd15, [_Z15matrixMul_naivePfS_S_iii_param_2];
	ld.param.u32 	%r19, [_Z15matrixMul_naivePfS_S_iii_param_3];
	ld.param.u32 	%r17, [_Z15matrixMul_naivePfS_S_iii_param_4];
	ld.param.u32 	%r18, [_Z15matrixMul_naivePfS_S_iii_param_5];
	cvta.to.global.u64 	%rd1, %rd15;
	cvta.to.global.u64 	%rd2, %rd14;
	mov.u32 	%r21, %ctaid.x;
	mov.u32 	%r22, %ntid.x;
	mov.u32 	%r23, %tid.x;
	mad.lo.s32 	%r1, %r21, %r22, %r23;
	mov.u32 	%r24, %ctaid.y;
	mov.u32 	%r25, %ntid.y;
	mov.u32 	%r26, %tid.y;
	mad.lo.s32 	%r27, %r24, %r25, %r26;
	setp.ge.s32 	%p1, %r1, %r17;
	setp.ge.s32 	%p2, %r27, %r19;
	or.pred  	%p3, %p1, %p2;
	@%p3 bra 	$L__BB0_14;
	setp.lt.s32 	%p4, %r18, 1;
	mov.f32 	%f67, 0f00000000;
	@%p4 bra 	$L__BB0_13;
	mul.lo.s32 	%r3, %r18, %r27;
	and.b32  	%r4, %r18, 7;
	setp.lt.u32 	%p5, %r18, 8;
	mov.f32 	%f67, 0f00000000;
	mov.b32 	%r42, 0;
	@%p5 bra 	$L__BB0_5;
	and.b32  	%r29, %r18, 2147483640;
	neg.s32 	%r40, %r29;
	mul.wide.u32 	%rd16, %r18, 4;
	add.s64 	%rd3, %rd1, %rd16;
	mul.wide.u32 	%rd17, %r18, 8;
	add.s64 	%rd4, %rd1, %rd17;
	mul.wide.u32 	%rd18, %r18, 12;
	add.s64 	%rd5, %rd1, %rd18;
	mul.wide.u32 	%rd19, %r18, 16;
	add.s64 	%rd6, %rd1, %rd19;
	mul.wide.u32 	%rd20, %r18, 20;
	add.s64 	%rd7, %rd1, %rd20;
	mul.wide.u32 	%rd21, %r18, 24;
	add.s64 	%rd8, %rd1, %rd21;
	mul.wide.u32 	%rd22, %r18, 28;
	add.s64 	%rd9, %rd1, %rd22;
	mul.wide.u32 	%rd23, %r3, 4;
	add.s64 	%rd24, %rd23, %rd2;
	add.s64 	%rd66, %rd24, 16;
	mov.f32 	%f67, 0f00000000;
	mov.u32 	%r39, %r1;
$L__BB0_4:
	.pragma "nounroll";
	and.b32  	%r42, %r18, 2147483640;
	mul.wide.s32 	%rd25, %r39, 4;
	add.s64 	%rd26, %rd3, %rd25;
	add.s64 	%rd27, %rd4, %rd25;
	add.s64 	%rd28, %rd5, %rd25;
	add.s64 	%rd29, %rd6, %rd25;
	add.s64 	%rd30, %rd7, %rd25;
	add.s64 	%rd31, %rd8, %rd25;
	add.s64 	%rd32, %rd9, %rd25;
	add.s64 	%rd33, %rd1, %rd25;
	ld.global.f32 	%f17, [%rd66+-16];
	ld.global.f32 	%f18, [%rd33];
	fma.rn.f32 	%f19, %f17, %f18, %f67;
	ld.global.f32 	%f20, [%rd66+-12];
	ld.global.f32 	%f21, [%rd26];
	fma.rn.f32 	%f22, %f20, %f21, %f19;
	ld.global.f32 	%f23, [%rd66+-8];
	ld.global.f32 	%f24, [%rd27];
	fma.rn.f32 	%f25, %f23, %f24, %f22;
	ld.global.f32 	%f26, [%rd66+-4];
	ld.global.f32 	%f27, [%rd28];
	fma.rn.f32 	%f28, %f26, %f27, %f25;
	ld.global.f32 	%f29, [%rd66];
	ld.global.f32 	%f30, [%rd29];
	fma.rn.f32 	%f31, %f29, %f30, %f28;
	ld.global.f32 	%f32, [%rd66+4];
	ld.global.f32 	%f33, [%rd30];
	fma.rn.f32 	%f34, %f32, %f33, %f31;
	ld.global.f32 	%f35, [%rd66+8];
	ld.global.f32 	%f36, [%rd31];
	fma.rn.f32 	%f37, %f35, %f36, %f34;
	ld.global.f32 	%f38, [%rd66+12];
	ld.global.f32 	%f39, [%rd32];
	fma.rn.f32 	%f67, %f38, %f39, %f37;
	add.s32 	%r40, %r40, 8;
	shl.b32 	%r30, %r18, 3;
	add.s32 	%r39, %r39, %r30;
	add.s64 	%rd66, %rd66, 32;
	setp.ne.s32 	%p6, %r40, 0;
	@%p6 bra 	$L__BB0_4;
$L__BB0_5:
	setp.eq.s32 	%p7, %r4, 0;
	@%p7 bra 	$L__BB0_13;
	and.b32  	%r12, %r18, 3;
	setp.lt.u32 	%p8, %r4, 4;
	@%p8 bra 	$L__BB0_8;
	add.s32 	%r31, %r42, %r3;
	mul.wide.u32 	%rd34, %r31, 4;
	add.s64 	%rd35, %rd2, %rd34;
	ld.global.f32 	%f41, [%rd35];
	mad.lo.s32 	%r32, %r42, %r18, %r1;
	mul.wide.s32 	%rd36, %r32, 4;
	add.s64 	%rd37, %rd1, %rd36;
	ld.global.f32 	%f42, [%rd37];
	fma.rn.f32 	%f43, %f41, %f42, %f67;
	cvt.u64.u32 	%rd38, %r3;
	cvt.u64.u32 	%rd39, %r42;
	add.s64 	%rd40, %rd39, %rd38;
	shl.b64 	%rd41, %rd40, 2;
	add.s64 	%rd42, %rd2, %rd41;
	ld.global.f32 	%f44, [%rd42+4];
	mul.wide.u32 	%rd43, %r18, 4;
	add.s64 	%rd44, %rd37, %rd43;
	ld.global.f32 	%f45, [%rd44];
	fma.rn.f32 	%f46, %f44, %f45, %f43;
	ld.global.f32 	%f47, [%rd42+8];
	add.s64 	%rd45, %rd44, %rd43;
	ld.global.f32 	%f48, [%rd45];
	fma.rn.f32 	%f49, %f47, %f48, %f46;
	ld.global.f32 	%f50, [%rd42+12];
	add.s64 	%rd46, %rd45, %rd43;
	ld.global.f32 	%f51, [%rd46];
	fma.rn.f32 	%f67, %f50, %f51, %f49;
	add.s32 	%r42, %r42, 4;
$L__BB0_8:
	setp.eq.s32 	%p9, %r12, 0;
	@%p9 bra 	$L__BB0_13;
	setp.eq.s32 	%p10, %r12, 1;
	@%p10 bra 	$L__BB0_11;
	add.s32 	%r33, %r42, %r3;
	mul.wide.u32 	%rd47, %r33, 4;
	add.s64 	%rd48, %rd2, %rd47;
	ld.global.f32 	%f53, [%rd48];
	mad.lo.s32 	%r34, %r42, %r18, %r1;
	mul.wide.s32 	%rd49, %r34, 4;
	add.s64 	%rd50, %rd1, %rd49;
	ld.global.f32 	%f54, [%rd50];
	fma.rn.f32 	%f55, %f53, %f54, %f67;
	cvt.u64.u32 	%rd51, %r3;
	cvt.u64.u32 	%rd52, %r42;
	add.s64 	%rd53, %rd52, %rd51;
	shl.b64 	%rd54, %rd53, 2;
	add.s64 	%rd55, %rd2, %rd54;
	ld.global.f32 	%f56, [%rd55+4];
	mul.wide.u32 	%rd56, %r18, 4;
	add.s64 	%rd57, %rd50, %rd56;
	ld.global.f32 	%f57, [%rd57];
	fma.rn.f32 	%f67, %f56, %f57, %f55;
	add.s32 	%r42, %r42, 2;
$L__BB0_11:
	and.b32  	%r35, %r18, 1;
	setp.eq.b32 	%p11, %r35, 1;
	not.pred 	%p12, %p11;
	@%p12 bra 	$L__BB0_13;
	add.s32 	%r36, %r42, %r3;
	mul.wide.u32 	%rd58, %r36, 4;
	add.s64 	%rd59, %rd2, %rd58;
	ld.global.f32 	%f58, [%rd59];
	mad.lo.s32 	%r37, %r42, %r18, %r1;
	mul.wide.s32 	%rd60, %r37, 4;
	add.s64 	%rd61, %rd1, %rd60;
	ld.global.f32 	%f59, [%rd61];
	fma.rn.f32 	%f67, %f58, %f59, %f67;
$L__BB0_13:
	ld.param.u64 	%rd65, [_Z15matrixMul_naivePfS_S_iii_param_0];
	mad.lo.s32 	%r38, %r17, %r27, %r1;
	cvta.to.global.u64 	%rd62, %rd65;
	mul.wide.s32 	%rd63, %r38, 4;
	add.s64 	%rd64, %rd62, %rd63;
	st.global.f32 	[%rd64], %f67;
$L__BB0_14:
	ret;

}
	// .globl	_Z16matrixMul_tilingPfS_S_iii
.visible .entry _Z16matrixMul_tilingPfS_S_iii(
	.param .u64 .ptr .align 1 _Z16matrixMul_tilingPfS_S_iii_param_0,
	.param .u64 .ptr .align 1 _Z16matrixMul_tilingPfS_S_iii_param_1,
	.param .u64 .ptr .align 1 _Z16matrixMul_tilingPfS_S_iii_param_2,
	.param .u32 _Z16matrixMul_tilingPfS_S_iii_param_3,
	.param .u32 _Z16matrixMul_tilingPfS_S_iii_param_4,
	.param .u32 _Z16matrixMul_tilingPfS_S_iii_param_5
)
{
	.reg .pred 	%p<8>;
	.reg .b32 	%r<67>;
	.reg .b32 	%f<162>;
	.reg .b64 	%rd<24>;
	// demoted variable
	.shared .align 4 .b8 _ZZ16matrixMul_tilingPfS_S_iiiE2As[1024];
	// demoted variable
	.shared .align 4 .b8 _ZZ16matrixMul_tilingPfS_S_iiiE2Bs[1024];
	ld.param.u64 	%rd4, [_Z16matrixMul_tilingPfS_S_iii_param_1];
	ld.param.u64 	%rd5, [_Z16matrixMul_tilingPfS_S_iii_param_2];
	ld.param.u32 	%r33, [_Z16matrixMul_tilingPfS_S_iii_param_3];
	ld.param.u32 	%r31, [_Z16matrixMul_tilingPfS_S_iii_param_4];
	ld.param.u32 	%r32, [_Z16matrixMul_tilingPfS_S_iii_param_5];
	cvta.to.global.u64 	%rd1, %rd5;
	cvta.to.global.u64 	%rd2, %rd4;
	mov.u32 	%r1, %ctaid.y;
	mov.u32 	%r35, %ctaid.x;
	mov.u32 	%r2, %tid.x;
	mov.u32 	%r3, %tid.y;
	shl.b32 	%r36, %r1, 4;
	add.s32 	%r37, %r36, %r3;
	shl.b32 	%r61, %r35, 4;
	add.s32 	%r5, %r61, %r2;
	mul.lo.s32 	%r39, %r32, %r1;
	shl.b32 	%r66, %r39, 4;
	add.s32 	%r7, %r66, %r32;
	shl.b32 	%r8, %r31, 4;
	setp.ge.s32 	%p1, %r5, %r31;
	setp.ge.s32 	%p2, %r37, %r33;
	or.pred  	%p3, %p1, %p2;
	@%p3 bra 	$L__BB1_8;
	setp.lt.s32 	%p4, %r32, 1;
	mov.f32 	%f161, 0f00000000;
	@%p4 bra 	$L__BB1_7;
	mul.lo.s32 	%r9, %r32, %r3;
	shl.b32 	%r40, %r3, 6;
	mov.u32 	%r41, _ZZ16matrixMul_tilingPfS_S_iiiE2As;
	add.s32 	%r10, %r41, %r40;
	shl.b32 	%r42, %r2, 2;
	add.s32 	%r11, %r10, %r42;
	mul.lo.s32 	%r12, %r31, %r3;
	mov.u32 	%r43, _ZZ16matrixMul_tilingPfS_S_iiiE2Bs;
	add.s32 	%r14, %r43, %r42;
	add.s32 	%r13, %r14, %r40;
	add.s32 	%r15, %r66, 16;
	max.s32 	%r44, %r7, %r15;
	not.b32 	%r45, %r66;
	add.s32 	%r16, %r44, %r45;
	and.b32  	%r46, %r16, 16;
	setp.ne.s32 	%p5, %r46, 0;
	mov.f32 	%f161, 0f00000000;
	@%p5 bra 	$L__BB1_4;
	add.s32 	%r47, %r9, %r2;
	add.s32 	%r48, %r47, %r66;
	mul.wide.s32 	%rd6, %r48, 4;
	add.s64 	%rd7, %rd2, %rd6;
	ld.global.f32 	%f10, [%rd7];
	st.shared.f32 	[%r11], %f10;
	add.s32 	%r49, %r5, %r12;
	mul.wide.s32 	%rd8, %r49, 4;
	add.s64 	%rd9, %rd1, %rd8;
	ld.global.f32 	%f11, [%rd9];
	st.shared.f32 	[%r13], %f11;
	bar.sync 	0;
	ld.shared.f32 	%f12, [%r10];
	ld.shared.f32 	%f13, [%r14];
	fma.rn.f32 	%f14, %f12, %f13, 0f00000000;
	ld.shared.f32 	%f15, [%r10+4];
	ld.shared.f32 	%f16, [%r14+64];
	fma.rn.f32 	%f17, %f15, %f16, %f14;
	ld.shared.f32 	%f18, [%r10+8];
	ld.shared.f32 	%f19, [%r14+128];
	fma.rn.f32 	%f20, %f18, %f19, %f17;
	ld.shared.f32 	%f21, [%r10+12];
	ld.shared.f32 	%f22, [%r14+192];
	fma.rn.f32 	%f23, %f21, %f22, %f20;
	ld.shared.f32 	%f24, [%r10+16];
	ld.shared.f32 	%f25, [%r14+256];
	fma.rn.f32 	%f26, %f24, %f25, %f23;
	ld.shared.f32 	%f27, [%r10+20];
	ld.shared.f32 	%f28, [%r14+320];
	fma.rn.f32 	%f29, %f27, %f28, %f26;
	ld.shared.f32 	%f30, [%r10+24];
	ld.shared.f32 	%f31, [%r14+384];
	fma.rn.f32 	%f32, %f30, %f31, %f29;
	ld.shared.f32 	%f33, [%r10+28];
	ld.shared.f32 	%f34, [%r14+448];
	fma.rn.f32 	%f35, %f33, %f34, %f32;
	ld.shared.f32 	%f36, [%r10+32];
	ld.shared.f32 	%f37, [%r14+512];
	fma.rn.f32 	%f38, %f36, %f37, %f35;
	ld.shared.f32 	%f39, [%r10+36];
	ld.shared.f32 	%f40, [%r14+576];
	fma.rn.f32 	%f41, %f39, %f40, %f38;
	ld.shared.f32 	%f42, [%r10+40];
	ld.shared.f32 	%f43, [%r14+640];
	fma.rn.f32 	%f44, %f42, %f43, %f41;
	ld.shared.f32 	%f45, [%r10+44];
	ld.shared.f32 	%f46, [%r14+704];
	fma.rn.f32 	%f47, %f45, %f46, %f44;
	ld.shared.f32 	%f48, [%r10+48];
	ld.shared.f32 	%f49, [%r14+768];
	fma.rn.f32 	%f50, %f48, %f49, %f47;
	ld.shared.f32 	%f51, [%r10+52];
	ld.shared.f32 	%f52, [%r14+832];
	fma.rn.f32 	%f53, %f51, %f52, %f50;
	ld.shared.f32 	%f54, [%r10+56];
	ld.shared.f32 	%f55, [%r14+896];
	fma.rn.f32 	%f56, %f54, %f55, %f53;
	ld.shared.f32 	%f57, [%r10+60];
	ld.shared.f32 	%f58, [%r14+960];
	fma.rn.f32 	%f161, %f57, %f58, %f56;
	bar.sync 	0;
	add.s32 	%r61, %r61, %r8;
	mov.u32 	%r66, %r15;
$L__BB1_4:
	setp.lt.u32 	%p6, %r16, 16;
	@%p6 bra 	$L__BB1_7;
	add.s32 	%r50, %r2, %r61;
	add.s32 	%r51, %r3, 16;
	mad.lo.s32 	%r65, %r31, %r51, %r50;
	add.s32 	%r64, %r50, %r12;
	add.s32 	%r52, %r2, %r66;
	add.s32 	%r63, %r52, %r9;
$L__BB1_6:
	.pragma "nounroll";
	ld.param.u64 	%rd23, [_Z16matrixMul_tilingPfS_S_iii_param_2];
	ld.param.u64 	%rd22, [_Z16matrixMul_tilingPfS_S_iii_param_1];
	mul.wide.s32 	%rd10, %r63, 4;
	cvta.to.global.u64 	%rd11, %rd22;
	add.s64 	%rd12, %rd11, %rd10;
	ld.global.f32 	%f59, [%rd12];
	st.shared.f32 	[%r11], %f59;
	cvta.to.global.u64 	%rd13, %rd23;
	mul.wide.s32 	%rd14, %r64, 4;
	add.s64 	%rd15, %rd13, %rd14;
	ld.global.f32 	%f60, [%rd15];
	st.shared.f32 	[%r13], %f60;
	bar.sync 	0;
	ld.shared.f32 	%f61, [%r10];
	ld.shared.f32 	%f62, [%r14];
	fma.rn.f32 	%f63, %f61, %f62, %f161;
	ld.shared.f32 	%f64, [%r10+4];
	ld.shared.f32 	%f65, [%r14+64];
	fma.rn.f32 	%f66, %f64, %f65, %f63;
	ld.shared.f32 	%f67, [%r10+8];
	ld.shared.f32 	%f68, [%r14+128];
	fma.rn.f32 	%f69, %f67, %f68, %f66;
	ld.shared.f32 	%f70, [%r10+12];
	ld.shared.f32 	%f71, [%r14+192];
	fma.rn.f32 	%f72, %f70, %f71, %f69;
	ld.shared.f32 	%f73, [%r10+16];
	ld.shared.f32 	%f74, [%r14+256];
	fma.rn.f32 	%f75, %f73, %f74, %f72;
	ld.shared.f32 	%f76, [%r10+20];
	ld.shared.f32 	%f77, [%r14+320];
	fma.rn.f32 	%f78, %f76, %f77, %f75;
	ld.shared.f32 	%f79, [%r10+24];
	ld.shared.f32 	%f80, [%r14+384];
	fma.rn.f32 	%f81, %f79, %f80, %f78;
	ld.shared.f32 	%f82, [%r10+28];
	ld.shared.f32 	%f83, [%r14+448];
	fma.rn.f32 	%f84, %f82, %f83, %f81;
	ld.shared.f32 	%f85, [%r10+32];
	ld.shared.f32 	%f86, [%r14+512];
	fma.rn.f32 	%f87, %f85, %f86, %f84;
	ld.shared.f32 	%f88, [%r10+36];
	ld.shared.f32 	%f89, [%r14+576];
	fma.rn.f32 	%f90, %f88, %f89, %f87;
	ld.shared.f32 	%f91, [%r10+40];
	ld.shared.f32 	%f92, [%r14+640];
	fma.rn.f32 	%f93, %f91, %f92, %f90;
	ld.shared.f32 	%f94, [%r10+44];
	ld.shared.f32 	%f95, [%r14+704];
	fma.rn.f32 	%f96, %f94, %f95, %f93;
	ld.shared.f32 	%f97, [%r10+48];
	ld.shared.f32 	%f98, [%r14+768];
	fma.rn.f32 	%f99, %f97, %f98, %f96;
	ld.shared.f32 	%f100, [%r10+52];
	ld.shared.f32 	%f101, [%r14+832];
	fma.rn.f32 	%f102, %f100, %f101, %f99;
	ld.shared.f32 	%f103, [%r10+56];
	ld.shared.f32 	%f104, [%r14+896];
	fma.rn.f32 	%f105, %f103, %f104, %f102;
	ld.shared.f32 	%f106, [%r10+60];
	ld.shared.f32 	%f107, [%r14+960];
	fma.rn.f32 	%f108, %f106, %f107, %f105;
	bar.sync 	0;
	ld.global.f32 	%f109, [%rd12+64];
	st.shared.f32 	[%r11], %f109;
	mul.wide.s32 	%rd16, %r65, 4;
	add.s64 	%rd17, %rd13, %rd16;
	ld.global.f32 	%f110, [%rd17];
	st.shared.f32 	[%r13], %f110;
	bar.sync 	0;
	ld.shared.f32 	%f111, [%r10];
	ld.shared.f32 	%f112, [%r14];
	fma.rn.f32 	%f113, %f111, %f112, %f108;
	ld.shared.f32 	%f114, [%r10+4];
	ld.shared.f32 	%f115, [%r14+64];
	fma.rn.f32 	%f116, %f114, %f115, %f113;
	ld.shared.f32 	%f117, [%r10+8];
	ld.shared.f32 	%f118, [%r14+128];
	fma.rn.f32 	%f119, %f117, %f118, %f116;
	ld.shared.f32 	%f120, [%r10+12];
	ld.shared.f32 	%f121, [%r14+192];
	fma.rn.f32 	%f122, %f120, %f121, %f119;
	ld.shared.f32 	%f123, [%r10+16];
	ld.shared.f32 	%f124, [%r14+256];
	fma.rn.f32 	%f125, %f123, %f124, %f122;
	ld.shared.f32 	%f126, [%r10+20];
	ld.shared.f32 	%f127, [%r14+320];
	fma.rn.f32 	%f128, %f126, %f127, %f125;
	ld.shared.f32 	%f129, [%r10+24];
	ld.shared.f32 	%f130, [%r14+384];
	fma.rn.f32 	%f131, %f129, %f130, %f128;
	ld.shared.f32 	%f132, [%r10+28];
	ld.shared.f32 	%f133, [%r14+448];
	fma.rn.f32 	%f134, %f132, %f133, %f131;
	ld.shared.f32 	%f135, [%r10+32];
	ld.shared.f32 	%f136, [%r14+512];
	fma.rn.f32 	%f137, %f135, %f136, %f134;
	ld.shared.f32 	%f138, [%r10+36];
	ld.shared.f32 	%f139, [%r14+576];
	fma.rn.f32 	%f140, %f138, %f139, %f137;
	ld.shared.f32 	%f141, [%r10+40];
	ld.shared.f32 	%f142, [%r14+640];
	fma.rn.f32 	%f143, %f141, %f142, %f140;
	ld.shared.f32 	%f144, [%r10+44];
	ld.shared.f32 	%f145, [%r14+704];
	fma.rn.f32 	%f146, %f144, %f145, %f143;
	ld.shared.f32 	%f147, [%r10+48];
	ld.shared.f32 	%f148, [%r14+768];
	fma.rn.f32 	%f149, %f147, %f148, %f146;
	ld.shared.f32 	%f150, [%r10+52];
	ld.shared.f32 	%f151, [%r14+832];
	fma.rn.f32 	%f152, %f150, %f151, %f149;
	ld.shared.f32 	%f153, [%r10+56];
	ld.shared.f32 	%f154, [%r14+896];
	fma.rn.f32 	%f155, %f153, %f154, %f152;
	ld.shared.f32 	%f156, [%r10+60];
	ld.shared.f32 	%f157, [%r14+960];
	fma.rn.f32 	%f161, %f156, %f157, %f155;
	bar.sync 	0;
	add.s32 	%r66, %r66, 32;
	shl.b32 	%r58, %r31, 5;
	add.s32 	%r65, %r65, %r58;
	add.s32 	%r64, %r64, %r58;
	add.s32 	%r63, %r63, 32;
	setp.lt.s32 	%p7, %r66, %r7;
	@%p7 bra 	$L__BB1_6;
$L__BB1_7:
	ld.param.u64 	%rd21, [_Z16matrixMul_tilingPfS_S_iii_param_0];
	mad.lo.s32 	%r59, %r31, %r3, %r5;
	mad.lo.s32 	%r60, %r8, %r1, %r59;
	cvta.to.global.u64 	%rd18, %rd21;
	mul.wide.s32 	%rd19, %r60, 4;
	add.s64 	%rd20, %rd18, %rd19;
	st.global.f32 	[%rd20], %f161;
$L__BB1_8:
	ret;

}
	// .globl	_Z20matrixMul_coalescingPfS_S_ii
.visible .entry _Z20matrixMul_coalescingPfS_S_ii(
	.param .u64 .ptr .align 1 _Z20matrixMul_coalescingPfS_S_ii_param_0,
	.param .u64 .ptr .align 1 _Z20matrixMul_coalescingPfS_S_ii_param_1,
	.param .u64 .ptr .align 1 _Z20matrixMul_coalescingPfS_S_ii_param_2,
	.param .u32 _Z20matrixMul_coalescingPfS_S_ii_param_3,
	.param .u32 _Z20matrixMul_coalescingPfS_S_ii_param_4
)
{
	.reg .pred 	%p<10>;
	.reg .b32 	%r<47>;
	.reg .b32 	%f<112>;
	.reg .b64 	%rd<43>;

	ld.param.u64 	%rd10, [_Z20matrixMul_coalescingPfS_S_ii_param_0];
	ld.param.u64 	%rd11, [_Z20matrixMul_coalescingPfS_S_ii_param_1];
	ld.param.u64 	%rd12, [_Z20matrixMul_coalescingPfS_S_ii_param_2];
	ld.param.u32 	%r25, [_Z20matrixMul_coalescingPfS_S_ii_param_3];
	ld.param.u32 	%r26, [_Z20matrixMul_coalescingPfS_S_ii_param_4];
	cvta.to.global.u64 	%rd1, %rd12;
	cvta.to.global.u64 	%rd2, %rd11;
	mov.u32 	%r27, %ctaid.x;
	mov.u32 	%r28, %ctaid.y;
	mov.u32 	%r29, %tid.x;
	mov.u32 	%r30, %tid.y;
	mov.u32 	%r31, %ntid.y;
	mad.lo.s32 	%r1, %r28, %r31, %r30;
	mov.u32 	%r32, %ntid.x;
	mad.lo.s32 	%r2, %r27, %r32, %r29;
	setp.lt.s32 	%p1, %r25, 1;
	mov.f32 	%f111, 0f00000000;
	@%p1 bra 	$L__BB2_13;
	mul.lo.s32 	%r3, %r25, %r1;
	mul.lo.s32 	%r4, %r25, %r2;
	and.b32  	%r5, %r25, 15;
	setp.lt.u32 	%p2, %r25, 16;
	mov.f32 	%f111, 0f00000000;
	mov.b32 	%r43, 0;
	@%p2 bra 	$L__BB2_4;
	and.b32  	%r43, %r25, 2147483632;
	neg.s32 	%r41, %r43;
	mul.wide.u32 	%rd13, %r3, 4;
	add.s64 	%rd14, %rd13, %rd2;
	add.s64 	%rd41, %rd14, 32;
	add.s64 	%rd4, %rd1, 32;
	mov.f32 	%f111, 0f00000000;
	mov.u32 	%r40, %r4;
$L__BB2_3:
	.pragma "nounroll";
	mul.wide.s32 	%rd15, %r40, 4;
	add.s64 	%rd16, %rd4, %rd15;
	ld.global.f32 	%f18, [%rd41+-32];
	ld.global.f32 	%f19, [%rd16+-32];
	fma.rn.f32 	%f20, %f18, %f19, %f111;
	ld.global.f32 	%f21, [%rd41+-28];
	ld.global.f32 	%f22, [%rd16+-28];
	fma.rn.f32 	%f23, %f21, %f22, %f20;
	ld.global.f32 	%f24, [%rd41+-24];
	ld.global.f32 	%f25, [%rd16+-24];
	fma.rn.f32 	%f26, %f24, %f25, %f23;
	ld.global.f32 	%f27, [%rd41+-20];
	ld.global.f32 	%f28, [%rd16+-20];
	fma.rn.f32 	%f29, %f27, %f28, %f26;
	ld.global.f32 	%f30, [%rd41+-16];
	ld.global.f32 	%f31, [%rd16+-16];
	fma.rn.f32 	%f32, %f30, %f31, %f29;
	ld.global.f32 	%f33, [%rd41+-12];
	ld.global.f32 	%f34, [%rd16+-12];
	fma.rn.f32 	%f35, %f33, %f34, %f32;
	ld.global.f32 	%f36, [%rd41+-8];
	ld.global.f32 	%f37, [%rd16+-8];
	fma.rn.f32 	%f38, %f36, %f37, %f35;
	ld.global.f32 	%f39, [%rd41+-4];
	ld.global.f32 	%f40, [%rd16+-4];
	fma.rn.f32 	%f41, %f39, %f40, %f38;
	ld.global.f32 	%f42, [%rd41];
	ld.global.f32 	%f43, [%rd16];
	fma.rn.f32 	%f44, %f42, %f43, %f41;
	ld.global.f32 	%f45, [%rd41+4];
	ld.global.f32 	%f46, [%rd16+4];
	fma.rn.f32 	%f47, %f45, %f46, %f44;
	ld.global.f32 	%f48, [%rd41+8];
	ld.global.f32 	%f49, [%rd16+8];
	fma.rn.f32 	%f50, %f48, %f49, %f47;
	ld.global.f32 	%f51, [%rd41+12];
	ld.global.f32 	%f52, [%rd16+12];
	fma.rn.f32 	%f53, %f51, %f52, %f50;
	ld.global.f32 	%f54, [%rd41+16];
	ld.global.f32 	%f55, [%rd16+16];
	fma.rn.f32 	%f56, %f54, %f55, %f53;
	ld.global.f32 	%f57, [%rd41+20];
	ld.global.f32 	%f58, [%rd16+20];
	fma.rn.f32 	%f59, %f57, %f58, %f56;
	ld.global.f32 	%f60, [%rd41+24];
	ld.global.f32 	%f61, [%rd16+24];
	fma.rn.f32 	%f62, %f60, %f61, %f59;
	ld.global.f32 	%f63, [%rd41+28];
	ld.global.f32 	%f64, [%rd16+28];
	fma.rn.f32 	%f111, %f63, %f64, %f62;
	add.s32 	%r41, %r41, 16;
	add.s64 	%rd41, %rd41, 64;
	add.s32 	%r40, %r40, 16;
	setp.ne.s32 	%p3, %r41, 0;
	@%p3 bra 	$L__BB2_3;
$L__BB2_4:
	setp.eq.s32 	%p4, %r5, 0;
	@%p4 bra 	$L__BB2_13;
	and.b32  	%r13, %r25, 7;
	setp.lt.u32 	%p5, %r5, 8;
	@%p5 bra 	$L__BB2_7;
	add.s32 	%r34, %r43, %r3;
	mul.wide.u32 	%rd17, %r34, 4;
	add.s64 	%rd18, %rd2, %rd17;
	ld.global.f32 	%f66, [%rd18];
	add.s32 	%r35, %r43, %r4;
	mul.wide.s32 	%rd19, %r35, 4;
	add.s64 	%rd20, %rd1, %rd19;
	ld.global.f32 	%f67, [%rd20];
	fma.rn.f32 	%f68, %f66, %f67, %f111;
	cvt.u64.u32 	%rd21, %r3;
	cvt.u64.u32 	%rd22, %r43;
	add.s64 	%rd23, %rd22, %rd21;
	shl.b64 	%rd24, %rd23, 2;
	add.s64 	%rd25, %rd2, %rd24;
	ld.global.f32 	%f69, [%rd25+4];
	ld.global.f32 	%f70, [%rd20+4];
	fma.rn.f32 	%f71, %f69, %f70, %f68;
	ld.global.f32 	%f72, [%rd25+8];
	ld.global.f32 	%f73, [%rd20+8];
	fma.rn.f32 	%f74, %f72, %f73, %f71;
	ld.global.f32 	%f75, [%rd25+12];
	ld.global.f32 	%f76, [%rd20+12];
	fma.rn.f32 	%f77, %f75, %f76, %f74;
	ld.global.f32 	%f78, [%rd25+16];
	ld.global.f32 	%f79, [%rd20+16];
	fma.rn.f32 	%f80, %f78, %f79, %f77;
	ld.global.f32 	%f81, [%rd25+20];
	ld.global.f32 	%f82, [%rd20+20];
	fma.rn.f32 	%f83, %f81, %f82, %f80;
	ld.global.f32 	%f84, [%rd25+24];
	ld.global.f32 	%f85, [%rd20+24];
	fma.rn.f32 	%f86, %f84, %f85, %f83;
	ld.global.f32 	%f87, [%rd25+28];
	ld.global.f32 	%f88, [%rd20+28];
	fma.rn.f32 	%f111, %f87, %f88, %f86;
	add.s32 	%r43, %r43, 8;
$L__BB2_7:
	setp.eq.s32 	%p6, %r13, 0;
	@%p6 bra 	$L__BB2_13;
	and.b32  	%r16, %r25, 3;
	setp.lt.u32 	%p7, %r13, 4;
	@%p7 bra 	$L__BB2_10;
	add.s32 	%r36, %r43, %r3;
	mul.wide.u32 	%rd26, %r36, 4;
	add.s64 	%rd27, %rd2, %rd26;
	ld.global.f32 	%f90, [%rd27];
	add.s32 	%r37, %r43, %r4;
	mul.wide.s32 	%rd28, %r37, 4;
	add.s64 	%rd29, %rd1, %rd28;
	ld.global.f32 	%f91, [%rd29];
	fma.rn.f32 	%f92, %f90, %f91, %f111;
	cvt.u64.u32 	%rd30, %r3;
	cvt.u64.u32 	%rd31, %r43;
	add.s64 	%rd32, %rd31, %rd30;
	shl.b64 	%rd33, %rd32, 2;
	add.s64 	%rd34, %rd2, %rd33;
	ld.global.f32 	%f93, [%rd34+4];
	ld.global.f32 	%f94, [%rd29+4];
	fma.rn.f32 	%f95, %f93, %f94, %f92;
	ld.global.f32 	%f96, [%rd34+8];
	ld.global.f32 	%f97, [%rd29+8];
	fma.rn.f32 	%f98, %f96, %f97, %f95;
	ld.global.f32 	%f99, [%rd34+12];
	ld.global.f32 	%f100, [%rd29+12];
	fma.rn.f32 	%f111, %f99, %f100, %f98;
	add.s32 	%r43, %r43, 4;
$L__BB2_10:
	setp.eq.s32 	%p8, %r16, 0;
	@%p8 bra 	$L__BB2_13;
	add.s32 	%r46, %r43, %r4;
	add.s32 	%r38, %r43, %r3;
	mul.wide.u32 	%rd35, %r38, 4;
	add.s64 	%rd42, %rd2, %rd35;
	neg.s32 	%r45, %r16;
$L__BB2_12:
	.pragma "nounroll";
	mul.wide.s32 	%rd36, %r46, 4;
	add.s64 	%rd37, %rd1, %rd36;
	ld.global.f32 	%f101, [%rd42];
	ld.global.f32 	%f102, [%rd37];
	fma.rn.f32 	%f111, %f101, %f102, %f111;
	add.s32 	%r46, %r46, 1;
	add.s64 	%rd42, %rd42, 4;
	add.s32 	%r45, %r45, 1;
	setp.ne.s32 	%p9, %r45, 0;
	@%p9 bra 	$L__BB2_12;
$L__BB2_13:
	cvta.to.global.u64 	%rd38, %rd10;
	mad.lo.s32 	%r39, %r26, %r1, %r2;
	mul.wide.s32 	%rd39, %r39, 4;
	add.s64 	%rd40, %rd38, %rd39;
	st.global.f32 	[%rd40], %f111;
	ret;

}


// ===== COMPILED SASS (sm_100) =====

	.target	sm_100

	.elftype	@"ET_EXEC"


//--------------------- .note.nv.tkinfo           --------------------------
	.section	.note.nv.tkinfo,"",@"SHT_NOTE"
	.sectionflags	@"SHF_NOTE_NV_TKINFO"
	.tkinfo
        /*0018*/ 	.word	0x00000002
        /*0030*/ 	.string	""
        /*0030*/ 	.string	"ptxas"
        /*0030*/ 	.string	"Cuda compilation tools, release 13.0, V13.0.88"
        /*0030*/ 	.string	"Build cuda_13.0.r13.0/compiler.36424714_0"
        /*0030*/ 	.string	"-arch sm_100 -m 64 "



//--------------------- .note.nv.cuinfo           --------------------------
	.section	.note.nv.cuinfo,"",@"SHT_NOTE"
	.sectionflags	@"SHF_NOTE_NV_CUINFO"
        /*0018*/ 	.short	0x0002
        /*001a*/ 	.short	0x0064
        /*001c*/ 	.short	0x0082
	.zero		2


//--------------------- .nv.info                  --------------------------
	.section	.nv.info,"",@"SHT_CUDA_INFO"
	.align	4


	//----- nvinfo : EIATTR_REGCOUNT
	.align		4
        /*0000*/ 	.byte	0x04, 0x2f
        /*0002*/ 	.short	(.L_1 - .L_0)
	.align		4
.L_0:
        /*0004*/ 	.word	index@(_Z15matrixMul_naivePfS_S_iii)
        /*0008*/ 	.word	0x0000001e


	//----- nvinfo : EIATTR_FRAME_SIZE
	.align		4
.L_1:
        /*000c*/ 	.byte	0x04, 0x11
        /*000e*/ 	.short	(.L_3 - .L_2)
	.align		4
.L_2:
        /*0010*/ 	.word	index@(_Z15matrixMul_naivePfS_S_iii)
        /*0014*/ 	.word	0x00000000


	//----- nvinfo : EIATTR_REGCOUNT
	.align		4
.L_3:
        /*0018*/ 	.byte	0x04, 0x2f
        /*001a*/ 	.short	(.L_5 - .L_4)
	.align		4
.L_4:
        /*001c*/ 	.word	index@(_Z16matrixMul_tilingPfS_S_iii)
        /*0020*/ 	.word	0x00000020


	//----- nvinfo : EIATTR_FRAME_SIZE
	.align		4
.L_5:
        /*0024*/ 	.byte	0x04, 0x11
        /*0026*/ 	.short	(.L_7 - .L_6)
	.align		4
.L_6:
        /*0028*/ 	.word	index@(_Z16matrixMul_tilingPfS_S_iii)
        /*002c*/ 	.word	0x00000000


	//----- nvinfo : EIATTR_REGCOUNT
	.align		4
.L_7:
        /*0030*/ 	.byte	0x04, 0x2f
        /*0032*/ 	.short	(.L_9 - .L_8)
	.align		4
.L_8:
        /*0034*/ 	.word	index@(_Z20matrixMul_coalescingPfS_S_ii)
        /*0038*/ 	.word	0x0000001f


	//----- nvinfo : EIATTR_FRAME_SIZE
	.align		4
.L_9:
        /*003c*/ 	.byte	0x04, 0x11
        /*003e*/ 	.short	(.L_11 - .L_10)
	.align		4
.L_10:
        /*0040*/ 	.word	index@(_Z20matrixMul_coalescingPfS_S_ii)
        /*0044*/ 	.word	0x00000000


	//----- nvinfo : EIATTR_MIN_STACK_SIZE
	.align		4
.L_11:
        /*0048*/ 	.byte	0x04, 0x12
        /*004a*/ 	.short	(.L_13 - .L_12)
	.align		4
.L_12:
        /*004c*/ 	.word	index@(_Z20matrixMul_coalescingPfS_S_ii)
        /*0050*/ 	.word	0x00000000


	//----- nvinfo : EIATTR_MIN_STACK_SIZE
	.align		4
.L_13:
        /*0054*/ 	.byte	0x04, 0x12
        /*0056*/ 	.short	(.L_15 - .L_14)
	.align		4
.L_14:
        /*0058*/ 	.word	index@(_Z16matrixMul_tilingPfS_S_iii)
        /*005c*/ 	.word	0x00000000


	//----- nvinfo : EIATTR_MIN_STACK_SIZE
	.align		4
.L_15:
        /*0060*/ 	.byte	0x04, 0x12
        /*0062*/ 	.short	(.L_17 - .L_16)
	.align		4
.L_16:
        /*0064*/ 	.word	index@(_Z15matrixMul_naivePfS_S_iii)
        /*0068*/ 	.word	0x00000000
.L_17:


//--------------------- .nv.compat                --------------------------
	.section	.nv.compat,"",@"SHT_CUDA_COMPAT_INFO"
	.align	4
        /*0000*/ 	.byte	0x02, 0x09, 0x00, 0x00, 0x02, 0x02, 0x01, 0x00, 0x02, 0x05, 0x05, 0x00, 0x03, 0x07, 0x01, 0x01
        /*0010*/ 	.byte	0x02, 0x03, 0x00, 0x00, 0x02, 0x06, 0x01, 0x00, 0x04, 0x0b, 0x08, 0x00, 0x09, 0x00, 0x00, 0x00
        /*0020*/ 	.byte	0x00, 0x00, 0x00, 0x00


//--------------------- .nv.info._Z20matrixMul_coalescingPfS_S_ii --------------------------
	.section	.nv.info._Z20matrixMul_coalescingPfS_S_ii,"",@"SHT_CUDA_INFO"
	.sectionflags	@""
	.align	4


	//----- nvinfo : EIATTR_CUDA_API_VERSION
	.align		4
        /*0000*/ 	.byte	0x04, 0x37
        /*0002*/ 	.short	(.L_19 - .L_18)
.L_18:
        /*0004*/ 	.word	0x00000082


	//----- nvinfo : EIATTR_KPARAM_INFO
	.align		4
.L_19:
        /*0008*/ 	.byte	0x04, 0x17
        /*000a*/ 	.short	(.L_21 - .L_20)
.L_20:
        /*000c*/ 	.word	0x00000000
        /*0010*/ 	.short	0x0004
        /*0012*/ 	.short	0x001c
        /*0014*/ 	.byte	0x00, 0xf0, 0x11, 0x00


	//----- nvinfo : EIATTR_KPARAM_INFO
	.align		4
.L_21:
        /*0018*/ 	.byte	0x04, 0x17
        /*001a*/ 	.short	(.L_23 - .L_22)
.L_22:
        /*001c*/ 	.word	0x00000000
        /*0020*/ 	.short	0x0003
        /*0022*/ 	.short	0x0018
        /*0024*/ 	.byte	0x00, 0xf0, 0x11, 0x00


	//----- nvinfo : EIATTR_KPARAM_INFO
	.align		4
.L_23:
        /*0028*/ 	.byte	0x04, 0x17
        /*002a*/ 	.short	(.L_25 - .L_24)
.L_24:
        /*002c*/ 	.word	0x00000000
        /*0030*/ 	.short	0x0002
        /*0032*/ 	.short	0x0010
        /*0034*/ 	.byte	0x00, 0xf5, 0x21, 0x00


	//----- nvinfo : EIATTR_KPARAM_INFO
	.align		4
.L_25:
        /*0038*/ 	.byte	0x04, 0x17
        /*003a*/ 	.short	(.L_27 - .L_26)
.L_26:
        /*003c*/ 	.word	0x00000000
        /*0040*/ 	.short	0x0001
        /*0042*/ 	.short	0x0008
        /*0044*/ 	.byte	0x00, 0xf5, 0x21, 0x00


	//----- nvinfo : EIATTR_KPARAM_INFO
	.align		4
.L_27:
        /*0048*/ 	.byte	0x04, 0x17
        /*004a*/ 	.short	(.L_29 - .L_28)
.L_28:
        /*004c*/ 	.word	0x00000000
        /*0050*/ 	.short	0x0000
        /*0052*/ 	.short	0x0000
        /*0054*/ 	.byte	0x00, 0xf5, 0x21, 0x00


	//----- nvinfo : EIATTR_SPARSE_MMA_MASK
	.align		4
.L_29:
        /*0058*/ 	.byte	0x03, 0x50
        /*005a*/ 	.short	0x0000


	//----- nvinfo : EIATTR_MAXREG_COUNT
	.align		4
        /*005c*/ 	.byte	0x03, 0x1b
        /*005e*/ 	.short	0x00ff


	//----- nvinfo : EIATTR_MERCURY_ISA_VERSION
	.align		4
        /*0060*/ 	.byte	0x03, 0x5f
        /*0062*/ 	.short	0x0101


	//----- nvinfo : EIATTR_VRC_CTA_INIT_COUNT
	.align		4
        /*0064*/ 	.byte	0x02, 0x4a
	.zero		1
	.zero		1


	//----- nvinfo : EIATTR_EXIT_INSTR_OFFSETS
	.align		4
        /*0068*/ 	.byte	0x04, 0x1c
        /*006a*/ 	.short	(.L_31 - .L_30)


	//   ....[0]....
.L_30:
        /*006c*/ 	.word	0x00000ba0


	//----- nvinfo : EIATTR_CBANK_PARAM_SIZE
	.align		4
.L_31:
        /*0070*/ 	.byte	0x03, 0x19
        /*0072*/ 	.short	0x0020


	//----- nvinfo : EIATTR_PARAM_CBANK
	.align		4
        /*0074*/ 	.byte	0x04, 0x0a
        /*0076*/ 	.short	(.L_33 - .L_32)
	.align		4
.L_32:
        /*0078*/ 	.word	index@(.nv.constant0._Z20matrixMul_coalescingPfS_S_ii)
        /*007c*/ 	.short	0x0380
        /*007e*/ 	.short	0x0020


	//----- nvinfo : EIATTR_SW_WAR
	.align		4
.L_33:
        /*0080*/ 	.byte	0x04, 0x36
        /*0082*/ 	.short	(.L_35 - .L_34)
.L_34:
        /*0084*/ 	.word	0x00000008
.L_35:


//--------------------- .nv.info._Z16matrixMul_tilingPfS_S_iii --------------------------
	.section	.nv.info._Z16matrixMul_tilingPfS_S_iii,"",@"SHT_CUDA_INFO"
	.sectionflags	@""
	.align	4


	//----- nvinfo : EIATTR_CUDA_API_VERSION
	.align		4
        /*0000*/ 	.byte	0x04, 0x37
        /*0002*/ 	.short	(.L_37 - .L_36)
.L_36:
        /*0004*/ 	.word	0x00000082


	//----- nvinfo : EIATTR_KPARAM_INFO
	.align		4
.L_37:
        /*0008*/ 	.byte	0x04, 0x17
        /*000a*/ 	.short	(.L_39 - .L_38)
.L_38:
        /*000c*/ 	.word	0x00000000
        /*0010*/ 	.short	0x0005
        /*0012*/ 	.short	0x0020
        /*0014*/ 	.byte	0x00, 0xf0, 0x11, 0x00


	//----- nvinfo : EIATTR_KPARAM_INFO
	.align		4
.L_39:
        /*0018*/ 	.byte	0x04, 0x17
        /*001a*/ 	.short	(.L_41 - .L_40)
.L_40:
        /*001c*/ 	.word	0x00000000
        /*0020*/ 	.short	0x0004
        /*0022*/ 	.short	0x001c
        /*0024*/ 	.byte	0x00, 0xf0, 0x11, 0x00


	//----- nvinfo : EIATTR_KPARAM_INFO
	.align		4
.L_41:
        /*0028*/ 	.byte	0x04, 0x17
        /*002a*/ 	.short	(.L_43 - .L_42)
.L_42:
        /*002c*/ 	.word	0x00000000
        /*0030*/ 	.short	0x0003
        /*0032*/ 	.short	0x0018
        /*0034*/ 	.byte	0x00, 0xf0, 0x11, 0x00


	//----- nvinfo : EIATTR_KPARAM_INFO
	.align		4
.L_43:
        /*0038*/ 	.byte	0x04, 0x17
        /*003a*/ 	.short	(.L_45 - .L_44)
.L_44:
        /*003c*/ 	.word	0x00000000
        /*0040*/ 	.short	0x0002
        /*0042*/ 	.short	0x0010
        /*0044*/ 	.byte	0x00, 0xf5, 0x21, 0x00


	//----- nvinfo : EIATTR_KPARAM_INFO
	.align		4
.L_45:
        /*0048*/ 	.byte	0x04, 0x17
        /*004a*/ 	.short	(.L_47 - .L_46)
.L_46:
        /*004c*/ 	.word	0x00000000
        /*0050*/ 	.short	0x0001
        /*0052*/ 	.short	0x0008
        /*0054*/ 	.byte	0x00, 0xf5, 0x21, 0x00


	//----- nvinfo : EIATTR_KPARAM_INFO
	.align		4
.L_47:
        /*0058*/ 	.byte	0x04, 0x17
        /*005a*/ 	.short	(.L_49 - .L_48)
.L_48:
        /*005c*/ 	.word	0x00000000
        /*0060*/ 	.short	0x0000
        /*0062*/ 	.short	0x0000
        /*0064*/ 	.byte	0x00, 0xf5, 0x21, 0x00


	//----- nvinfo : EIATTR_SPARSE_MMA_MASK
	.align		4
.L_49:
        /*0068*/ 	.byte	0x03, 0x50
        /*006a*/ 	.short	0x0000


	//----- nvinfo : EIATTR_MAXREG_COUNT
	.align		4
        /*006c*/ 	.byte	0x03, 0x1b
        /*006e*/ 	.short	0x00ff


	//----- nvinfo : EIATTR_NUM_BARRIERS
	.align		4
        /*0070*/ 	.byte	0x02, 0x4c
        /*0072*/ 	.byte	0x01
	.zero		1


	//----- nvinfo : EIATTR_MERCURY_ISA_VERSION
	.align		4
        /*0074*/ 	.byte	0x03, 0x5f
        /*0076*/ 	.short	0x0101


	//----- nvinfo : EIATTR_VRC_CTA_INIT_COUNT
	.align		4
        /*0078*/ 	.byte	0x02, 0x4a
	.zero		1
	.zero		1


	//----- nvinfo : EIATTR_EXIT_INSTR_OFFSETS
	.align		4
        /*007c*/ 	.byte	0x04, 0x1c
        /*007e*/ 	.short	(.L_51 - .L_50)


	//   ....[0]....
.L_50:
        /*0080*/ 	.word	0x000000e0


	//   ....[1]....
        /*0084*/ 	.word	0x00000c50


	//----- nvinfo : EIATTR_CBANK_PARAM_SIZE
	.align		4
.L_51:
        /*0088*/ 	.byte	0x03, 0x19
        /*008a*/ 	.short	0x0024


	//----- nvinfo : EIATTR_PARAM_CBANK
	.align		4
        /*008c*/ 	.byte	0x04, 0x0a
        /*008e*/ 	.short	(.L_53 - .L_52)
	.align		4
.L_52:
        /*0090*/ 	.word	index@(.nv.constant0._Z16matrixMul_tilingPfS_S_iii)
        /*0094*/ 	.short	0x0380
        /*0096*/ 	.short	0x0024


	//----- nvinfo : EIATTR_SW_WAR
	.align		4
.L_53:
        /*0098*/ 	.byte	0x04, 0x36
        /*009a*/ 	.short	(.L_55 - .L_54)
.L_54:
        /*009c*/ 	.word	0x00000008
.L_55:


//--------------------- .nv.info._Z15matrixMul_naivePfS_S_iii --------------------------
	.section	.nv.info._Z15matrixMul_naivePfS_S_iii,"",@"SHT_CUDA_INFO"
	.sectionflags	@""
	.align	4


	//----- nvinfo : EIATTR_CUDA_API_VERSION
	.align		4
        /*0000*/ 	.byte	0x04, 0x37
        /*0002*/ 	.short	(.L_57 - .L_56)
.L_56:
        /*0004*/ 	.word	0x00000082


	//----- nvinfo : EIATTR_KPARAM_INFO
	.align		4
.L_57:
        /*0008*/ 	.byte	0x04, 0x17
        /*000a*/ 	.short	(.L_59 - .L_58)
.L_58:
        /*000c*/ 	.word	0x00000000
        /*0010*/ 	.short	0x0005
        /*0012*/ 	.short	0x0020
        /*0014*/ 	.byte	0x00, 0xf0, 0x11, 0x00


	//----- nvinfo : EIATTR_KPARAM_INFO
	.align		4
.L_59:
        /*0018*/ 	.byte	0x04, 0x17
        /*001a*/ 	.short	(.L_61 - .L_60)
.L_60:
        /*001c*/ 	.word	0x00000000
        /*0020*/ 	.short	0x0004
        /*0022*/ 	.short	0x001c
        /*0024*/ 	.byte	0x00, 0xf0, 0x11, 0x00


	//----- nvinfo : EIATTR_KPARAM_INFO
	.align		4
.L_61:
        /*0028*/ 	.byte	0x04, 0x17
        /*002a*/ 	.short	(.L_63 - .L_62)
.L_62:
        /*002c*/ 	.word	0x00000000
        /*0030*/ 	.short	0x0003
        /*0032*/ 	.short	0x0018
        /*0034*/ 	.byte	0x00, 0xf0, 0x11, 0x00


	//----- nvinfo : EIATTR_KPARAM_INFO
	.align		4
.L_63:
        /*0038*/ 	.byte	0x04, 0x17
        /*003a*/ 	.short	(.L_65 - .L_64)
.L_64:
        /*003c*/ 	.word	0x00000000
        /*0040*/ 	.short	0x0002
        /*0042*/ 	.short	0x0010
        /*0044*/ 	.byte	0x00, 0xf5, 0x21, 0x00


	//----- nvinfo : EIATTR_KPARAM_INFO
	.align		4
.L_65:
        /*0048*/ 	.byte	0x04, 0x17
        /*004a*/ 	.short	(.L_67 - .L_66)
.L_66:
        /*004c*/ 	.word	0x00000000
        /*0050*/ 	.short	0x0001
        /*0052*/ 	.short	0x0008
        /*0054*/ 	.byte	0x00, 0xf5, 0x21, 0x00


	//----- nvinfo : EIATTR_KPARAM_INFO
	.align		4
.L_67:
        /*0058*/ 	.byte	0x04, 0x17
        /*005a*/ 	.short	(.L_69 - .L_68)
.L_68:
        /*005c*/ 	.word	0x00000000
        /*0060*/ 	.short	0x0000
        /*0062*/ 	.short	0x0000
        /*0064*/ 	.byte	0x00, 0xf5, 0x21, 0x00


	//----- nvinfo : EIATTR_SPARSE_MMA_MASK
	.align		4
.L_69:
        /*0068*/ 	.byte	0x03, 0x50
        /*006a*/ 	.short	0x0000


	//----- nvinfo : EIATTR_MAXREG_COUNT
	.align		4
        /*006c*/ 	.byte	0x03, 0x1b
        /*006e*/ 	.short	0x00ff


	//----- nvinfo : EIATTR_MERCURY_ISA_VERSION
	.align		4
        /*0070*/ 	.byte	0x03, 0x5f
        /*0072*/ 	.short	0x0101


	//----- nvinfo : EIATTR_VRC_CTA_INIT_COUNT
	.align		4
        /*0074*/ 	.byte	0x02, 0x4a
	.zero		1
	.zero		1


	//----- nvinfo : EIATTR_EXIT_INSTR_OFFSETS
	.align		4
        /*0078*/ 	.byte	0x04, 0x1c
        /*007a*/ 	.short	(.L_71 - .L_70)


	//   ....[0]....
.L_70:
        /*007c*/ 	.word	0x000000c0


	//   ....[1]....
        /*0080*/ 	.word	0x00000b10


	//----- nvinfo : EIATTR_CBANK_PARAM_SIZE
	.align		4
.L_71:
        /*0084*/ 	.byte	0x03, 0x19
        /*0086*/ 	.short	0x0024


	//----- nvinfo : EIATTR_PARAM_CBANK
	.align		4
        /*0088*/ 	.byte	0x04, 0x0a
        /*008a*/ 	.short	(.L_73 - .L_72)
	.align		4
.L_72:
        /*008c*/ 	.word	index@(.nv.constant0._Z15matrixMul_naivePfS_S_iii)
        /*0090*/ 	.short	0x0380
        /*0092*/ 	.short	0x0024


	//----- nvinfo : EIATTR_SW_WAR
	.align		4
.L_73:
        /*0094*/ 	.byte	0x04, 0x36
        /*0096*/ 	.short	(.L_75 - .L_74)
.L_74:
        /*0098*/ 	.word	0x00000008
.L_75:


//--------------------- .nv.callgraph             --------------------------
	.section	.nv.callgraph,"",@"SHT_CUDA_CALLGRAPH"
	.align	4
	.sectionentsize	8
	.align		4
        /*0000*/ 	.word	0x00000000
	.align		4
        /*0004*/ 	.word	0xffffffff
	.align		4
        /*0008*/ 	.word	0x00000000
	.align		4
        /*000c*/ 	.word	0xfffffffe
	.align		4
        /*0010*/ 	.word	0x00000000
	.align		4
        /*0014*/ 	.word	0xfffffffd
	.align		4
        /*0018*/ 	.word	0x00000000
	.align		4
        /*001c*/ 	.word	0xfffffffc


//--------------------- .text._Z20matrixMul_coalescingPfS_S_ii --------------------------
	.section	.text._Z20matrixMul_coalescingPfS_S_ii,"ax",@progbits
	.align	128
        .global         _Z20matrixMul_coalescingPfS_S_ii
        .type           _Z20matrixMul_coalescingPfS_S_ii,@function
        .size           _Z20matrixMul_coalescingPfS_S_ii,(.L_x_16 - _Z20matrixMul_coalescingPfS_S_ii)
        .other          _Z20matrixMul_coalescingPfS_S_ii,@"STO_CUDA_ENTRY STV_DEFAULT"
_Z20matrixMul_coalescingPfS_S_ii:
.text._Z20matrixMul_coalescingPfS_S_ii:
[----:B------:R-:W-:Y:S01]  /*0000*/  LDC R1, c[0x0][0x37c] ;  /* 0x0000df00ff017b82 */ /* 0x000fe20000000800 */
[----:B------:R-:W0:Y:S01]  /*0010*/  S2R R0, SR_TID.Y ;  /* 0x0000000000007919 */ /* 0x000e220000002200 */
[----:B------:R-:W1:Y:S06]  /*0020*/  LDCU UR7, c[0x0][0x398] ;  /* 0x00007300ff0777ac */ /* 0x000e6c0008000800 */
[----:B------:R-:W0:Y:S01]  /*0030*/  LDC R3, c[0x0][0x364] ;  /* 0x0000d900ff037b82 */ /* 0x000e220000000800 */
[----:B------:R-:W-:Y:S01]  /*0040*/  HFMA2 R14, -RZ, RZ, 0, 0 ;  /* 0x00000000ff0e7431 */ /* 0x000fe200000001ff */
[----:B------:R-:W2:Y:S01]  /*0050*/  S2R R7, SR_TID.X ;  /* 0x0000000000077919 */ /* 0x000ea20000002100 */
[----:B------:R-:W3:Y:S05]  /*0060*/  LDCU.64 UR12, c[0x0][0x358] ;  /* 0x00006b00ff0c77ac */ /* 0x000eea0008000a00 */
[----:B------:R-:W-:Y:S08]  /*0070*/  S2UR UR4, SR_CTAID.X ;  /* 0x00000000000479c3 */ /* 0x000ff00000002500 */
[----:B------:R-:W0:Y:S01]  /*0080*/  S2UR UR5, SR_CTAID.Y ;  /* 0x00000000000579c3 */ /* 0x000e220000002600 */
[----:B-1----:R-:W-:-:S07]  /*0090*/  UISETP.GE.AND UP0, UPT, UR7, 0x1, UPT ;  /* 0x000000010700788c */ /* 0x002fce000bf06270 */
[----:B------:R-:W2:Y:S01]  /*00a0*/  LDC R2, c[0x0][0x360] ;  /* 0x0000d800ff027b82 */ /* 0x000ea20000000800 */
[----:B0-----:R-:W-:Y:S02]  /*00b0*/  IMAD R0, R3, UR5, R0 ;  /* 0x0000000503007c24 */ /* 0x001fe4000f8e0200 */
[----:B--2---:R-:W-:Y:S01]  /*00c0*/  IMAD R7, R2, UR4, R7 ;  /* 0x0000000402077c24 */ /* 0x004fe2000f8e0207 */
[----:B---3--:R-:W-:Y:S06]  /*00d0*/  BRA.U !UP0, `(.L_x_0) ;  /* 0x00000009089c7547 */ /* 0x008fec000b800000 */
[----:B------:R-:W-:Y:S02]  /*00e0*/  UISETP.GE.U32.AND UP1, UPT, UR7, 0x10, UPT ;  /* 0x000000100700788c */ /* 0x000fe4000bf26070 */
[----:B------:R-:W-:Y:S01]  /*00f0*/  IMAD R8, R0, UR7, RZ ;  /* 0x0000000700087c24 */ /* 0x000fe2000f8e02ff */
[----:B------:R-:W-:Y:S02]  /*0100*/  ULOP3.LUT UR10, UR7, 0xf, URZ, 0xc0, !UPT ;  /* 0x0000000f070a7892 */ /* 0x000fe4000f8ec0ff */
[----:B------:R-:W-:Y:S01]  /*0110*/  IMAD R9, R7, UR7, RZ ;  /* 0x0000000707097c24 */ /* 0x000fe2000f8e02ff */
[----:B------:R-:W-:Y:S01]  /*0120*/  MOV R14, RZ ;  /* 0x000000ff000e7202 */ /* 0x000fe20000000f00 */
[----:B------:R-:W-:Y:S01]  /*0130*/  UMOV UR4, URZ ;  /* 0x000000ff00047c82 */ /* 0x000fe20008000000 */
[----:B------:R-:W-:Y:S01]  /*0140*/  UISETP.NE.AND UP0, UPT, UR10, URZ, UPT ;  /* 0x000000ff0a00728c */ /* 0x000fe2000bf05270 */
[----:B------:R-:W-:Y:S10]  /*0150*/  BRA.U !UP1, `(.L_x_1) ;  /* 0x0000000509107547 */ /* 0x000ff4000b800000 */
[----:B------:R-:W0:Y:S01]  /*0160*/  LDC.64 R2, c[0x0][0x388] ;  /* 0x0000e200ff027b82 */ /* 0x000e220000000a00 */
[----:B------:R-:W1:Y:S01]  /*0170*/  LDCU.64 UR8, c[0x0][0x390] ;  /* 0x00007200ff0877ac */ /* 0x000e620008000a00 */
[----:B------:R-:W-:Y:S02]  /*0180*/  MOV R14, RZ ;  /* 0x000000ff000e7202 */ /* 0x000fe40000000f00 */
[----:B------:R-:W-:Y:S01]  /*0190*/  MOV R6, R9 ;  /* 0x0000000900067202 */ /* 0x000fe20000000f00 */
[----:B------:R-:W-:Y:S02]  /*01a0*/  ULOP3.LUT UR4, UR7, 0x7ffffff0, URZ, 0xc0, !UPT ;  /* 0x7ffffff007047892 */ /* 0x000fe4000f8ec0ff */
[----:B-1----:R-:W-:Y:S02]  /*01b0*/  UIADD3 UR5, UP1, UPT, UR8, 0x20, URZ ;  /* 0x0000002008057890 */ /* 0x002fe4000ff3e0ff */
[----:B------:R-:W-:Y:S02]  /*01c0*/  UIADD3 UR8, UPT, UPT, -UR4, URZ, URZ ;  /* 0x000000ff04087290 */ /* 0x000fe4000fffe1ff */
[----:B------:R-:W-:Y:S01]  /*01d0*/  UIADD3.X UR6, UPT, UPT, URZ, UR9, URZ, UP1, !UPT ;  /* 0x00000009ff067290 */ /* 0x000fe20008ffe4ff */
[----:B0-----:R-:W-:-:S03]  /*01e0*/  IMAD.WIDE.U32 R2, R8, 0x4, R2 ;  /* 0x0000000408027825 */ /* 0x001fc600078e0002 */
[----:B------:R-:W-:-:S04]  /*01f0*/  IADD3 R4, P0, PT, R2, 0x20, RZ ;  /* 0x0000002002047810 */ /* 0x000fc80007f1e0ff */
[----:B------:R-:W-:-:S09]  /*0200*/  IADD3.X R5, PT, PT, RZ, R3, RZ, P0, !PT ;  /* 0x00000003ff057210 */ /* 0x000fd200007fe4ff */
.L_x_2:
[----:B------:R-:W-:Y:S01]  /*0210*/  MOV R2, UR5 ;  /* 0x0000000500027c02 */ /* 0x000fe20008000f00 */
[----:B------:R-:W2:Y:S01]  /*0220*/  LDG.E R15, desc[UR12][R4.64+-0x20] ;  /* 0xffffe00c040f7981 */ /* 0x000ea2000c1e1900 */
[----:B------:R-:W-:-:S03]  /*0230*/  MOV R3, UR6 ;  /* 0x0000000600037c02 */ /* 0x000fc60008000f00 */
[----:B------:R-:W3:Y:S01]  /*0240*/  LDG.E R17, desc[UR12][R4.64+-0x1c] ;  /* 0xffffe40c04117981 */ /* 0x000ee2000c1e1900 */
[----:B------:R-:W-:-:S03]  /*0250*/  IMAD.WIDE R2, R6, 0x4, R2 ;  /* 0x0000000406027825 */ /* 0x000fc600078e0202 */
[----:B------:R-:W4:Y:S04]  /*0260*/  LDG.E R19, desc[UR12][R4.64+-0x18] ;  /* 0xffffe80c04137981 */ /* 0x000f28000c1e1900 */
[----:B------:R-:W2:Y:S04]  /*0270*/  LDG.E R16, desc[UR12][R2.64+-0x20] ;  /* 0xffffe00c02107981 */ /* 0x000ea8000c1e1900 */
[----:B------:R-:W3:Y:S04]  /*0280*/  LDG.E R24, desc[UR12][R2.64+-0x1c] ;  /* 0xffffe40c02187981 */ /* 0x000ee8000c1e1900 */
[----:B------:R-:W4:Y:S04]  /*0290*/  LDG.E R18, desc[UR12][R2.64+-0x18] ;  /* 0xffffe80c02127981 */ /* 0x000f28000c1e1900 */
[----:B------:R-:W5:Y:S04]  /*02a0*/  LDG.E R20, desc[UR12][R4.64+-0x14] ;  /* 0xffffec0c04147981 */ /* 0x000f68000c1e1900 */
        /* <DEDUP_REMOVED lines=8> */
[----:B------:R-:W5:Y:S01]  /*0330*/  LDG.E R26, desc[UR12][R4.64+0x1c] ;  /* 0x00001c0c041a7981 */ /* 0x000f62000c1e1900 */
[----:B--2---:R-:W-:-:S03]  /*0340*/  FFMA R16, R15, R16, R14 ;  /* 0x000000100f107223 */ /* 0x004fc6000000000e */
[----:B------:R-:W2:Y:S01]  /*0350*/  LDG.E R15, desc[UR12][R4.64+-0x4] ;  /* 0xfffffc0c040f7981 */ /* 0x000ea2000c1e1900 */
[----:B---3--:R-:W-:-:S03]  /*0360*/  FFMA R24, R17, R24, R16 ;  /* 0x0000001811187223 */ /* 0x008fc60000000010 */
[----:B------:R-:W2:Y:S01]  /*0370*/  LDG.E R14, desc[UR12][R2.64+-0x4] ;  /* 0xfffffc0c020e7981 */ /* 0x000ea2000c1e1900 */
[----:B----4-:R-:W-:-:S03]  /*0380*/  FFMA R25, R19, R18, R24 ;  /* 0x0000001213197223 */ /* 0x010fc60000000018 */
[----:B------:R-:W3:Y:S04]  /*0390*/  LDG.E R16, desc[UR12][R4.64] ;  /* 0x0000000c04107981 */ /* 0x000ee8000c1e1900 */
[----:B------:R-:W3:Y:S01]  /*03a0*/  LDG.E R17, desc[UR12][R2.64] ;  /* 0x0000000c02117981 */ /* 0x000ee2000c1e1900 */
[----:B-----5:R-:W-:-:S03]  /*03b0*/  FFMA R25, R20, R21, R25 ;  /* 0x0000001514197223 */ /* 0x020fc60000000019 */
[----:B------:R-:W4:Y:S04]  /*03c0*/  LDG.E R18, desc[UR12][R4.64+0x4] ;  /* 0x0000040c04127981 */ /* 0x000f28000c1e1900 */
[----:B------:R-:W4:Y:S01]  /*03d0*/  LDG.E R19, desc[UR12][R2.64+0x4] ;  /* 0x0000040c02137981 */ /* 0x000f22000c1e1900 */
[----:B------:R-:W-:-:S03]  /*03e0*/  FFMA R25, R22, R23, R25 ;  /* 0x0000001716197223 */ /* 0x000fc60000000019 */
[----:B------:R-:W5:Y:S04]  /*03f0*/  LDG.E R20, desc[UR12][R4.64+0x8] ;  /* 0x0000080c04147981 */ /* 0x000f68000c1e1900 */
[----:B------:R-:W5:Y:S01]  /*0400*/  LDG.E R21, desc[UR12][R2.64+0x8] ;  /* 0x0000080c02157981 */ /* 0x000f62000c1e1900 */
[----:B------:R-:W-:-:S03]  /*0410*/  FFMA R25, R10, R11, R25 ;  /* 0x0000000b0a197223 */ /* 0x000fc60000000019 */
[----:B------:R-:W5:Y:S04]  /*0420*/  LDG.E R22, desc[UR12][R4.64+0xc] ;  /* 0x00000c0c04167981 */ /* 0x000f68000c1e1900 */
[----:B------:R-:W5:Y:S04]  /*0430*/  LDG.E R23, desc[UR12][R2.64+0xc] ;  /* 0x00000c0c02177981 */ /* 0x000f68000c1e1900 */
[----:B------:R-:W5:Y:S01]  /*0440*/  LDG.E R10, desc[UR12][R4.64+0x10] ;  /* 0x0000100c040a7981 */ /* 0x000f62000c1e1900 */
[----:B------:R-:W-:-:S03]  /*0450*/  FFMA R28, R12, R13, R25 ;  /* 0x0000000d0c1c7223 */ /* 0x000fc60000000019 */
[----:B------:R-:W5:Y:S04]  /*0460*/  LDG.E R11, desc[UR12][R2.64+0x10] ;  /* 0x0000100c020b7981 */ /* 0x000f68000c1e1900 */
[----:B------:R-:W5:Y:S04]  /*0470*/  LDG.E R24, desc[UR12][R4.64+0x14] ;  /* 0x0000140c04187981 */ /* 0x000f68000c1e1900 */
[----:B------:R-:W5:Y:S04]  /*0480*/  LDG.E R25, desc[UR12][R2.64+0x14] ;  /* 0x0000140c02197981 */ /* 0x000f68000c1e1900 */
[----:B------:R0:W5:Y:S04]  /*0490*/  LDG.E R13, desc[UR12][R4.64+0x18] ;  /* 0x0000180c040d7981 */ /* 0x000168000c1e1900 */
[----:B------:R-:W5:Y:S01]  /*04a0*/  LDG.E R12, desc[UR12][R2.64+0x18] ;  /* 0x0000180c020c7981 */ /* 0x000f62000c1e1900 */
[----:B------:R-:W-:-:S04]  /*04b0*/  UIADD3 UR8, UPT, UPT, UR8, 0x10, URZ ;  /* 0x0000001008087890 */ /* 0x000fc8000fffe0ff */
[----:B------:R-:W-:Y:S01]  /*04c0*/  UISETP.NE.AND UP1, UPT, UR8, URZ, UPT ;  /* 0x000000ff0800728c */ /* 0x000fe2000bf25270 */
[----:B0-----:R-:W-:Y:S02]  /*04d0*/  IADD3 R4, P0, PT, R4, 0x40, RZ ;  /* 0x0000004004047810 */ /* 0x001fe40007f1e0ff */
[----:B------:R-:W-:Y:S02]  /*04e0*/  IADD3 R6, PT, PT, R6, 0x10, RZ ;  /* 0x0000001006067810 */ /* 0x000fe40007ffe0ff */
[----:B------:R-:W-:Y:S01]  /*04f0*/  IADD3.X R5, PT, PT, RZ, R5, RZ, P0, !PT ;  /* 0x00000005ff057210 */ /* 0x000fe200007fe4ff */
[----:B--2---:R-:W-:-:S04]  /*0500*/  FFMA R15, R15, R14, R28 ;  /* 0x0000000e0f0f7223 */ /* 0x004fc8000000001c */
[----:B---3--:R-:W-:-:S04]  /*0510*/  FFMA R15, R16, R17, R15 ;  /* 0x00000011100f7223 */ /* 0x008fc8000000000f */
[----:B----4-:R-:W-:-:S04]  /*0520*/  FFMA R15, R18, R19, R15 ;  /* 0x00000013120f7223 */ /* 0x010fc8000000000f */
[----:B-----5:R-:W-:-:S04]  /*0530*/  FFMA R15, R20, R21, R15 ;  /* 0x00000015140f7223 */ /* 0x020fc8000000000f */
[----:B------:R-:W-:-:S04]  /*0540*/  FFMA R15, R22, R23, R15 ;  /* 0x00000017160f7223 */ /* 0x000fc8000000000f */
[----:B------:R-:W-:-:S04]  /*0550*/  FFMA R11, R10, R11, R15 ;  /* 0x0000000b0a0b7223 */ /* 0x000fc8000000000f */
[----:B------:R-:W-:-:S04]  /*0560*/  FFMA R24, R24, R25, R11 ;  /* 0x0000001918187223 */ /* 0x000fc8000000000b */
[----:B------:R-:W-:-:S04]  /*0570*/  FFMA R13, R13, R12, R24 ;  /* 0x0000000c0d0d7223 */ /* 0x000fc80000000018 */
[----:B------:R-:W-:Y:S01]  /*0580*/  FFMA R14, R26, R27, R13 ;  /* 0x0000001b1a0e7223 */ /* 0x000fe2000000000d */
[----:B------:R-:W-:Y:S06]  /*0590*/  BRA.U UP1, `(.L_x_2) ;  /* 0xfffffffd011c7547 */ /* 0x000fec000b83ffff */
.L_x_1:
[----:B------:R-:W-:Y:S05]  /*05a0*/  BRA.U !UP0, `(.L_x_0) ;  /* 0x0000000508687547 */ /* 0x000fea000b800000 */
[----:B------:R-:W-:Y:S02]  /*05b0*/  UISETP.GE.U32.AND UP0, UPT, UR10, 0x8, UPT ;  /* 0x000000080a00788c */ /* 0x000fe4000bf06070 */
[----:B------:R-:W-:-:S04]  /*05c0*/  ULOP3.LUT UR6, UR7, 0x7, URZ, 0xc0, !UPT ;  /* 0x0000000707067892 */ /* 0x000fc8000f8ec0ff */
[----:B------:R-:W-:-:S03]  /*05d0*/  UISETP.NE.AND UP1, UPT, UR6, URZ, UPT ;  /* 0x000000ff0600728c */ /* 0x000fc6000bf25270 */
[----:B------:R-:W-:Y:S08]  /*05e0*/  BRA.U !UP0, `(.L_x_3) ;  /* 0x0000000108907547 */ /* 0x000ff0000b800000 */
[----:B------:R-:W0:Y:S01]  /*05f0*/  LDC.64 R10, c[0x0][0x388] ;  /* 0x0000e200ff0a7b82 */ /* 0x000e220000000a00 */
[----:B------:R-:W1:Y:S01]  /*0600*/  LDCU.64 UR8, c[0x0][0x388] ;  /* 0x00007100ff0877ac */ /* 0x000e620008000a00 */
[C---:B------:R-:W-:Y:S02]  /*0610*/  IADD3 R3, PT, PT, R8.reuse, UR4, RZ ;  /* 0x0000000408037c10 */ /* 0x040fe4000fffe0ff */
[----:B------:R-:W-:Y:S02]  /*0620*/  IADD3 R6, P0, PT, R8, UR4, RZ ;  /* 0x0000000408067c10 */ /* 0x000fe4000ff1e0ff */
[----:B------:R-:W-:Y:S02]  /*0630*/  IADD3 R13, PT, PT, R9, UR4, RZ ;  /* 0x00000004090d7c10 */ /* 0x000fe4000fffe0ff */
[----:B------:R-:W2:Y:S01]  /*0640*/  LDC.64 R4, c[0x0][0x390] ;  /* 0x0000e400ff047b82 */ /* 0x000ea20000000a00 */
[----:B0-----:R-:W-:Y:S01]  /*0650*/  IMAD.WIDE.U32 R10, R3, 0x4, R10 ;  /* 0x00000004030a7825 */ /* 0x001fe200078e000a */
[----:B------:R-:W-:-:S02]  /*0660*/  IADD3.X R3, PT, PT, RZ, RZ, RZ, P0, !PT ;  /* 0x000000ffff037210 */ /* 0x000fc400007fe4ff */
[C---:B-1----:R-:W-:Y:S02]  /*0670*/  LEA R2, P0, R6.reuse, UR8, 0x2 ;  /* 0x0000000806027c11 */ /* 0x042fe4000f8010ff */
[----:B------:R-:W3:Y:S02]  /*0680*/  LDG.E R15, desc[UR12][R10.64] ;  /* 0x0000000c0a0f7981 */ /* 0x000ee4000c1e1900 */
[----:B------:R-:W-:Y:S01]  /*0690*/  LEA.HI.X R3, R6, UR9, R3, 0x2, P0 ;  /* 0x0000000906037c11 */ /* 0x000fe200080f1403 */
[----:B--2---:R-:W-:-:S04]  /*06a0*/  IMAD.WIDE R4, R13, 0x4, R4 ;  /* 0x000000040d047825 */ /* 0x004fc800078e0204 */
[----:B------:R-:W2:Y:S04]  /*06b0*/  LDG.E R18, desc[UR12][R2.64+0x4] ;  /* 0x0000040c02127981 */ /* 0x000ea8000c1e1900 */
[----:B------:R-:W3:Y:S04]  /*06c0*/  LDG.E R16, desc[UR12][R4.64] ;  /* 0x0000000c04107981 */ /* 0x000ee8000c1e1900 */
[----:B------:R-:W2:Y:S04]  /*06d0*/  LDG.E R17, desc[UR12][R4.64+0x4] ;  /* 0x0000040c04117981 */ /* 0x000ea8000c1e1900 */
[----:B------:R-:W4:Y:S04]  /*06e0*/  LDG.E R19, desc[UR12][R4.64+0x8] ;  /* 0x0000080c04137981 */ /* 0x000f28000c1e1900 */
        /* <DEDUP_REMOVED lines=11> */
[----:B------:R-:W-:Y:S01]  /*07a0*/  UIADD3 UR4, UPT, UPT, UR4, 0x8, URZ ;  /* 0x0000000804047890 */ /* 0x000fe2000fffe0ff */
[----:B---3--:R-:W-:-:S04]  /*07b0*/  FFMA R15, R15, R16, R14 ;  /* 0x000000100f0f7223 */ /* 0x008fc8000000000e */
[----:B--2---:R-:W-:-:S04]  /*07c0*/  FFMA R15, R18, R17, R15 ;  /* 0x00000011120f7223 */ /* 0x004fc8000000000f */
[----:B----4-:R-:W-:-:S04]  /*07d0*/  FFMA R15, R20, R19, R15 ;  /* 0x00000013140f7223 */ /* 0x010fc8000000000f */
[----:B-----5:R-:W-:-:S04]  /*07e0*/  FFMA R15, R22, R21, R15 ;  /* 0x00000015160f7223 */ /* 0x020fc8000000000f */
[----:B------:R-:W-:-:S04]  /*07f0*/  FFMA R15, R24, R23, R15 ;  /* 0x00000017180f7223 */ /* 0x000fc8000000000f */
[----:B------:R-:W-:-:S04]  /*0800*/  FFMA R13, R12, R13, R15 ;  /* 0x0000000d0c0d7223 */ /* 0x000fc8000000000f */
[----:B------:R-:W-:-:S04]  /*0810*/  FFMA R11, R6, R11, R13 ;  /* 0x0000000b060b7223 */ /* 0x000fc8000000000d */
[----:B------:R-:W-:-:S07]  /*0820*/  FFMA R14, R10, R25, R11 ;  /* 0x000000190a0e7223 */ /* 0x000fce000000000b */
.L_x_3:
        /* <DEDUP_REMOVED lines=13> */
[----:B-1----:R-:W-:-:S03]  /*0900*/  LEA R2, P0, R6, UR6, 0x2 ;  /* 0x0000000606027c11 */ /* 0x002fc6000f8010ff */
[----:B------:R-:W3:Y:S01]  /*0910*/  LDG.E R11, desc[UR12][R10.64] ;  /* 0x0000000c0a0b7981 */ /* 0x000ee2000c1e1900 */
        /* <DEDUP_REMOVED lines=8> */
[----:B------:R-:W5:Y:S01]  /*09a0*/  LDG.E R18, desc[UR12][R4.64+0xc] ;  /* 0x00000c0c04127981 */ /* 0x000f62000c1e1900 */
[----:B------:R-:W-:Y:S01]  /*09b0*/  UIADD3 UR4, UPT, UPT, UR4, 0x4, URZ ;  /* 0x0000000404047890 */ /* 0x000fe2000fffe0ff */
[----:B---3--:R-:W-:-:S04]  /*09c0*/  FFMA R6, R11, R6, R14 ;  /* 0x000000060b067223 */ /* 0x008fc8000000000e */
[----:B--2---:R-:W-:-:S04]  /*09d0*/  FFMA R6, R13, R12, R6 ;  /* 0x0000000c0d067223 */ /* 0x004fc80000000006 */
[----:B----4-:R-:W-:-:S04]  /*09e0*/  FFMA R6, R15, R16, R6 ;  /* 0x000000100f067223 */ /* 0x010fc80000000006 */
[----:B-----5:R-:W-:-:S07]  /*09f0*/  FFMA R14, R17, R18, R6 ;  /* 0x00000012110e7223 */ /* 0x020fce0000000006 */
.L_x_4:
[----:B------:R-:W-:Y:S05]  /*0a00*/  BRA.U !UP1, `(.L_x_0) ;  /* 0x0000000109507547 */ /* 0x000fea000b800000 */
[----:B------:R-:W0:Y:S01]  /*0a10*/  LDC.64 R4, c[0x0][0x388] ;  /* 0x0000e200ff047b82 */ /* 0x000e220000000a00 */
[----:B------:R-:W-:Y:S01]  /*0a20*/  IADD3 R11, PT, PT, R8, UR4, RZ ;  /* 0x00000004080b7c10 */ /* 0x000fe2000fffe0ff */
[----:B------:R-:W-:-:S06]  /*0a30*/  UIADD3 UR5, UPT, UPT, -UR5, URZ, URZ ;  /* 0x000000ff05057290 */ /* 0x000fcc000fffe1ff */
[----:B------:R-:W1:Y:S01]  /*0a40*/  LDC.64 R2, c[0x0][0x390] ;  /* 0x0000e400ff027b82 */ /* 0x000e620000000a00 */
[----:B0-----:R-:W-:Y:S01]  /*0a50*/  IMAD.WIDE.U32 R4, R11, 0x4, R4 ;  /* 0x000000040b047825 */ /* 0x001fe200078e0004 */
[----:B------:R-:W-:Y:S02]  /*0a60*/  IADD3 R11, PT, PT, R9, UR4, RZ ;  /* 0x00000004090b7c10 */ /* 0x000fe4000fffe0ff */
[----:B------:R-:W-:Y:S02]  /*0a70*/  MOV R6, R4 ;  /* 0x0000000400067202 */ /* 0x000fe40000000f00 */
[----:B------:R-:W-:-:S07]  /*0a80*/  MOV R13, R5 ;  /* 0x00000005000d7202 */ /* 0x000fce0000000f00 */
.L_x_5:
[----:B-1----:R-:W-:Y:S01]  /*0a90*/  IMAD.WIDE R4, R11, 0x4, R2 ;  /* 0x000000040b047825 */ /* 0x002fe200078e0202 */
[----:B------:R-:W-:Y:S02]  /*0aa0*/  MOV R9, R13 ;  /* 0x0000000d00097202 */ /* 0x000fe40000000f00 */
[----:B------:R-:W-:-:S03]  /*0ab0*/  MOV R8, R6 ;  /* 0x0000000600087202 */ /* 0x000fc60000000f00 */
[----:B------:R-:W2:Y:S04]  /*0ac0*/  LDG.E R4, desc[UR12][R4.64] ;  /* 0x0000000c04047981 */ /* 0x000ea8000c1e1900 */
[----:B------:R-:W2:Y:S01]  /*0ad0*/  LDG.E R9, desc[UR12][R8.64] ;  /* 0x0000000c08097981 */ /* 0x000ea2000c1e1900 */
[----:B------:R-:W-:Y:S01]  /*0ae0*/  UIADD3 UR5, UPT, UPT, UR5, 0x1, URZ ;  /* 0x0000000105057890 */ /* 0x000fe2000fffe0ff */
[----:B------:R-:W-:Y:S02]  /*0af0*/  IADD3 R6, P0, PT, R6, 0x4, RZ ;  /* 0x0000000406067810 */ /* 0x000fe40007f1e0ff */
[----:B------:R-:W-:Y:S01]  /*0b00*/  IADD3 R11, PT, PT, R11, 0x1, RZ ;  /* 0x000000010b0b7810 */ /* 0x000fe20007ffe0ff */
[----:B------:R-:W-:Y:S01]  /*0b10*/  UISETP.NE.AND UP0, UPT, UR5, URZ, UPT ;  /* 0x000000ff0500728c */ /* 0x000fe2000bf05270 */
[----:B------:R-:W-:Y:S01]  /*0b20*/  IADD3.X R13, PT, PT, RZ, R13, RZ, P0, !PT ;  /* 0x0000000dff0d7210 */ /* 0x000fe200007fe4ff */
[----:B--2---:R-:W-:-:S07]  /*0b30*/  FFMA R14, R9, R4, R14 ;  /* 0x00000004090e7223 */ /* 0x004fce000000000e */
[----:B------:R-:W-:Y:S05]  /*0b40*/  BRA.U UP0, `(.L_x_5) ;  /* 0xfffffffd00d07547 */ /* 0x000fea000b83ffff */
.L_x_0:
[----:B------:R-:W0:Y:S01]  /*0b50*/  LDC.64 R2, c[0x0][0x380] ;  /* 0x0000e000ff027b82 */ /* 0x000e220000000a00 */
[----:B------:R-:W1:Y:S02]  /*0b60*/  LDCU UR4, c[0x0][0x39c] ;  /* 0x00007380ff0477ac */ /* 0x000e640008000800 */
[----:B-1----:R-:W-:-:S04]  /*0b70*/  IMAD R7, R0, UR4, R7 ;  /* 0x0000000400077c24 */ /* 0x002fc8000f8e0207 */
[----:B0-----:R-:W-:-:S05]  /*0b80*/  IMAD.WIDE R2, R7, 0x4, R2 ;  /* 0x0000000407027825 */ /* 0x001fca00078e0202 */
[----:B------:R-:W-:Y:S01]  /*0b90*/  STG.E desc[UR12][R2.64], R14 ;  /* 0x0000000e02007986 */ /* 0x000fe2000c10190c */
[----:B------:R-:W-:Y:S05]  /*0ba0*/  EXIT ;  /* 0x000000000000794d */ /* 0x000fea0003800000 */
.L_x_6:
[----:B------:R-:W-:-:S00]  /*0bb0*/  BRA `(.L_x_6) ;  /* 0xfffffffc00fc7947 */ /* 0x000fc0000383ffff */
[----:B------:R-:W-:-:S00]  /*0bc0*/  NOP ;  /* 0x0000000000007918 */ /* 0x000fc00000000000 */
        /* <DEDUP_REMOVED lines=11> */
.L_x_16:


//--------------------- .text._Z16matrixMul_tilingPfS_S_iii --------------------------
	.section	.text._Z16matrixMul_tilingPfS_S_iii,"ax",@progbits
	.align	128
        .global         _Z16matrixMul_tilingPfS_S_iii
        .type           _Z16matrixMul_tilingPfS_S_iii,@function
        .size           _Z16matrixMul_tilingPfS_S_iii,(.L_x_17 - _Z16matrixMul_tilingPfS_S_iii)
        .other          _Z16matrixMul_tilingPfS_S_iii,@"STO_CUDA_ENTRY STV_DEFAULT"
_Z16matrixMul_tilingPfS_S_iii:
.text._Z16matrixMul_tilingPfS_S_iii:
[----:B------:R-:W-:Y:S01]  /*0000*/  LDC R1, c[0x0][0x37c] ;  /* 0x0000df00ff017b82 */ /* 0x000fe20000000800 */
[----:B------:R-:W0:Y:S07]  /*0010*/  S2R R0, SR_CTAID.Y ;  /* 0x0000000000007919 */ /* 0x000e2e0000002600 */
[----:B------:R-:W1:Y:S01]  /*0020*/  S2UR UR4, SR_CTAID.X ;  /* 0x00000000000479c3 */ /* 0x000e620000002500 */
[----:B------:R-:W2:Y:S01]  /*0030*/  LDCU UR7, c[0x0][0x3a0] ;  /* 0x00007400ff0777ac */ /* 0x000ea20008000800 */
[----:B------:R-:W0:Y:S01]  /*0040*/  S2R R2, SR_TID.Y ;  /* 0x0000000000027919 */ /* 0x000e220000002200 */
[----:B------:R-:W3:Y:S05]  /*0050*/  S2R R19, SR_TID.X ;  /* 0x0000000000137919 */ /* 0x000eea0000002100 */
[----:B------:R-:W4:Y:S01]  /*0060*/  LDC.64 R8, c[0x0][0x398] ;  /* 0x0000e600ff087b82 */ /* 0x000f220000000a00 */
[----:B-1----:R-:W-:-:S06]  /*0070*/  USHF.L.U32 UR4, UR4, 0x4, URZ ;  /* 0x0000000404047899 */ /* 0x002fcc00080006ff */
[----:B------:R-:W-:Y:S02]  /*0080*/  MOV R22, UR4 ;  /* 0x0000000400167c02 */ /* 0x000fe40008000f00 */
[----:B0-----:R-:W-:-:S04]  /*0090*/  LEA R3, R0, R2, 0x4 ;  /* 0x0000000200037211 */ /* 0x001fc800078e20ff */
[----:B----4-:R-:W-:Y:S01]  /*00a0*/  ISETP.GE.AND P0, PT, R3, R8, PT ;  /* 0x000000080300720c */ /* 0x010fe20003f06270 */
[----:B--2---:R-:W-:Y:S01]  /*00b0*/  IMAD R3, R0, UR7, RZ ;  /* 0x0000000700037c24 */ /* 0x004fe2000f8e02ff */
[----:B---3--:R-:W-:-:S04]  /*00c0*/  IADD3 R18, PT, PT, R19, UR4, RZ ;  /* 0x0000000413127c10 */ /* 0x008fc8000fffe0ff */
[----:B------:R-:W-:-:S13]  /*00d0*/  ISETP.GE.OR P0, PT, R18, R9, P0 ;  /* 0x000000091200720c */ /* 0x000fda0000706670 */
[----:B------:R-:W-:Y:S05]  /*00e0*/  @P0 EXIT ;  /* 0x000000000000094d */ /* 0x000fea0003800000 */
[----:B------:R-:W-:Y:S01]  /*00f0*/  UISETP.GE.AND UP0, UPT, UR7, 0x1, UPT ;  /* 0x000000010700788c */ /* 0x000fe2000bf06270 */
[----:B------:R-:W-:Y:S01]  /*0100*/  HFMA2 R15, -RZ, RZ, 0, 0 ;  /* 0x00000000ff0f7431 */ /* 0x000fe200000001ff */
[----:B------:R-:W-:Y:S01]  /*0110*/  SHF.L.U32 R24, R3, 0x4, RZ ;  /* 0x0000000403187819 */ /* 0x000fe200000006ff */
[----:B------:R-:W0:Y:S01]  /*0120*/  LDCU.64 UR8, c[0x0][0x358] ;  /* 0x00006b00ff0877ac */ /* 0x000e220008000a00 */
[----:B------:R-:W-:-:S05]  /*0130*/  SHF.L.U32 R3, R9, 0x4, RZ ;  /* 0x0000000409037819 */ /* 0x000fca00000006ff */
[----:B------:R-:W-:Y:S05]  /*0140*/  BRA.U !UP0, `(.L_x_7) ;  /* 0x0000000908ac7547 */ /* 0x000fea000b800000 */
[----:B------:R-:W1:Y:S01]  /*0150*/  S2UR UR6, SR_CgaCtaId ;  /* 0x00000000000679c3 */ /* 0x000e620000008800 */
[C---:B------:R-:W-:Y:S01]  /*0160*/  IADD3 R17, PT, PT, R24.reuse, UR7, RZ ;  /* 0x0000000718117c10 */ /* 0x040fe2000fffe0ff */
[----:B------:R-:W-:Y:S01]  /*0170*/  UMOV UR4, 0x400 ;  /* 0x0000040000047882 */ /* 0x000fe20000000000 */
[----:B------:R-:W-:Y:S01]  /*0180*/  IADD3 R20, PT, PT, R24, 0x10, RZ ;  /* 0x0000001018147810 */ /* 0x000fe20007ffe0ff */
[----:B------:R-:W-:Y:S01]  /*0190*/  UIADD3 UR5, UPT, UPT, UR4, 0x400, URZ ;  /* 0x0000040004057890 */ /* 0x000fe2000fffe0ff */
[----:B------:R-:W-:Y:S02]  /*01a0*/  LOP3.LUT R5, RZ, R24, RZ, 0x33, !PT ;  /* 0x00000018ff057212 */ /* 0x000fe400078e33ff */
[----:B------:R-:W-:Y:S02]  /*01b0*/  VIMNMX R4, PT, PT, R17, R20, !PT ;  /* 0x0000001411047248 */ /* 0x000fe40007fe0100 */
[----:B------:R-:W-:Y:S02]  /*01c0*/  MOV R15, RZ ;  /* 0x000000ff000f7202 */ /* 0x000fe40000000f00 */
[----:B------:R-:W-:-:S04]  /*01d0*/  IADD3 R4, PT, PT, R4, R5, RZ ;  /* 0x0000000504047210 */ /* 0x000fc80007ffe0ff */
[C---:B------:R-:W-:Y:S02]  /*01e0*/  LOP3.LUT P0, RZ, R4.reuse, 0x10, RZ, 0xc0, !PT ;  /* 0x0000001004ff7812 */ /* 0x040fe4000780c0ff */
[----:B------:R-:W-:Y:S01]  /*01f0*/  ISETP.GE.U32.AND P1, PT, R4, 0x10, PT ;  /* 0x000000100400780c */ /* 0x000fe20003f26070 */
[----:B-1----:R-:W-:Y:S02]  /*0200*/  ULEA UR4, UR6, UR4, 0x18 ;  /* 0x0000000406047291 */ /* 0x002fe4000f8ec0ff */
[----:B------:R-:W-:-:S04]  /*0210*/  ULEA UR5, UR6, UR5, 0x18 ;  /* 0x0000000506057291 */ /* 0x000fc8000f8ec0ff */
[C---:B------:R-:W-:Y:S02]  /*0220*/  LEA R16, R2.reuse, UR4, 0x6 ;  /* 0x0000000402107c11 */ /* 0x040fe4000f8e30ff */
[C---:B------:R-:W-:Y:S02]  /*0230*/  LEA R11, R19.reuse, UR5, 0x2 ;  /* 0x00000005130b7c11 */ /* 0x040fe4000f8e10ff */
[----:B------:R-:W-:Y:S02]  /*0240*/  LEA R10, R19, R16, 0x2 ;  /* 0x00000010130a7211 */ /* 0x000fe400078e10ff */
[----:B------:R-:W-:Y:S01]  /*0250*/  LEA R8, R2, R11, 0x6 ;  /* 0x0000000b02087211 */ /* 0x000fe200078e30ff */
[----:B------:R-:W-:Y:S06]  /*0260*/  @P0 BRA `(.L_x_8) ;  /* 0x0000000000cc0947 */ /* 0x000fec0003800000 */
[----:B------:R-:W1:Y:S01]  /*0270*/  LDC.64 R6, c[0x0][0x388] ;  /* 0x0000e200ff067b82 */ /* 0x000e620000000a00 */
[C---:B------:R-:W-:Y:S02]  /*0280*/  IMAD R13, R2.reuse, UR7, R19 ;  /* 0x00000007020d7c24 */ /* 0x040fe4000f8e0213 */
[----:B------:R-:W-:-:S03]  /*0290*/  IMAD R25, R2, R9, R18 ;  /* 0x0000000902197224 */ /* 0x000fc600078e0212 */
[----:B------:R-:W-:Y:S02]  /*02a0*/  IADD3 R13, PT, PT, R24, R13, RZ ;  /* 0x0000000d180d7210 */ /* 0x000fe40007ffe0ff */
[----:B------:R-:W2:Y:S03]  /*02b0*/  LDC.64 R4, c[0x0][0x390] ;  /* 0x0000e400ff047b82 */ /* 0x000ea60000000a00 */
[----:B-1----:R-:W-:-:S05]  /*02c0*/  IMAD.WIDE R12, R13, 0x4, R6 ;  /* 0x000000040d0c7825 */ /* 0x002fca00078e0206 */
[----:B0-----:R-:W3:Y:S01]  /*02d0*/  LDG.E R23, desc[UR8][R12.64] ;  /* 0x000000080c177981 */ /* 0x001ee2000c1e1900 */
[----:B--2---:R-:W-:-:S06]  /*02e0*/  IMAD.WIDE R24, R25, 0x4, R4 ;  /* 0x0000000419187825 */ /* 0x004fcc00078e0204 */
[----:B------:R-:W2:Y:S01]  /*02f0*/  LDG.E R25, desc[UR8][R24.64] ;  /* 0x0000000818197981 */ /* 0x000ea2000c1e1900 */
[----:B------:R-:W-:-:S03]  /*0300*/  IADD3 R22, PT, PT, R22, R3, RZ ;  /* 0x0000000316167210 */ /* 0x000fc60007ffe0ff */
[----:B---3--:R-:W-:Y:S04]  /*0310*/  STS [R10], R23 ;  /* 0x000000170a007388 */ /* 0x008fe80000000800 */
[----:B--2---:R-:W-:Y:S01]  /*0320*/  STS [R8], R25 ;  /* 0x0000001908007388 */ /* 0x004fe20000000800 */
[----:B------:R-:W-:Y:S06]  /*0330*/  BAR.SYNC.DEFER_BLOCKING 0x0 ;  /* 0x0000000000007b1d */ /* 0x000fec0000010000 */
[----:B------:R-:W-:Y:S04]  /*0340*/  LDS R27, [R11] ;  /* 0x000000000b1b7984 */ /* 0x000fe80000000800 */
[----:B------:R-:W0:Y:S04]  /*0350*/  LDS.128 R4, [R16] ;  /* 0x0000000010047984 */ /* 0x000e280000000c00 */
[----:B------:R-:W1:Y:S04]  /*0360*/  LDS R29, [R11+0x40] ;  /* 0x000040000b1d7984 */ /* 0x000e680000000800 */
[----:B------:R-:W2:Y:S04]  /*0370*/  LDS R28, [R11+0x80] ;  /* 0x000080000b1c7984 */ /* 0x000ea80000000800 */
[----:B------:R-:W3:Y:S04]  /*0380*/  LDS R26, [R11+0xc0] ;  /* 0x0000c0000b1a7984 */ /* 0x000ee80000000800 */
[----:B------:R-:W-:Y:S04]  /*0390*/  LDS R21, [R11+0x100] ;  /* 0x000100000b157984 */ /* 0x000fe80000000800 */
[----:B------:R-:W4:Y:S04]  /*03a0*/  LDS.128 R12, [R16+0x10] ;  /* 0x00001000100c7984 */ /* 0x000f280000000c00 */
[----:B------:R-:W5:Y:S04]  /*03b0*/  LDS R24, [R11+0x140] ;  /* 0x000140000b187984 */ /* 0x000f680000000800 */
[----:B------:R-:W5:Y:S04]  /*03c0*/  LDS R23, [R11+0x180] ;  /* 0x000180000b177984 */ /* 0x000f680000000800 */
[----:B------:R-:W-:Y:S01]  /*03d0*/  LDS R25, [R11+0x200] ;  /* 0x000200000b197984 */ /* 0x000fe20000000800 */
[----:B0-----:R-:W-:-:S04]  /*03e0*/  FFMA R4, R4, R27, RZ ;  /* 0x0000001b04047223 */ /* 0x001fc800000000ff */
[----:B-1----:R-:W-:-:S04]  /*03f0*/  FFMA R5, R29, R5, R4 ;  /* 0x000000051d057223 */ /* 0x002fc80000000004 */
[----:B--2---:R-:W-:Y:S02]  /*0400*/  FFMA R5, R28, R6, R5 ;  /* 0x000000061c057223 */ /* 0x004fe40000000005 */
[----:B------:R-:W0:Y:S02]  /*0410*/  LDS R28, [R11+0x1c0] ;  /* 0x0001c0000b1c7984 */ /* 0x000e240000000800 */
[----:B---3--:R-:W-:Y:S02]  /*0420*/  FFMA R5, R26, R7, R5 ;  /* 0x000000071a057223 */ /* 0x008fe40000000005 */
[----:B------:R-:W-:Y:S02]  /*0430*/  LDS R26, [R11+0x240] ;  /* 0x000240000b1a7984 */ /* 0x000fe40000000800 */
[----:B----4-:R-:W-:Y:S02]  /*0440*/  FFMA R21, R12, R21, R5 ;  /* 0x000000150c157223 */ /* 0x010fe40000000005 */
[----:B------:R-:W1:Y:S02]  /*0450*/  LDS.128 R4, [R16+0x20] ;  /* 0x0000200010047984 */ /* 0x000e640000000c00 */
[----:B-----5:R-:W-:-:S02]  /*0460*/  FFMA R24, R24, R13, R21 ;  /* 0x0000000d18187223 */ /* 0x020fc40000000015 */
[----:B------:R-:W2:Y:S02]  /*0470*/  LDS R21, [R11+0x280] ;  /* 0x000280000b157984 */ /* 0x000ea40000000800 */
[----:B------:R-:W-:Y:S02]  /*0480*/  FFMA R23, R23, R14, R24 ;  /* 0x0000000e17177223 */ /* 0x000fe40000000018 */
[----:B------:R-:W3:Y:S02]  /*0490*/  LDS R24, [R11+0x2c0] ;  /* 0x0002c0000b187984 */ /* 0x000ee40000000800 */
[----:B0-----:R-:W-:Y:S02]  /*04a0*/  FFMA R15, R28, R15, R23 ;  /* 0x0000000f1c0f7223 */ /* 0x001fe40000000017 */
[----:B------:R-:W-:Y:S02]  /*04b0*/  LDS R23, [R11+0x300] ;  /* 0x000300000b177984 */ /* 0x000fe40000000800 */
[----:B-1----:R-:W-:-:S02]  /*04c0*/  FFMA R25, R4, R25, R15 ;  /* 0x0000001904197223 */ /* 0x002fc4000000000f */
[----:B------:R-:W0:Y:S02]  /*04d0*/  LDS.128 R12, [R16+0x30] ;  /* 0x00003000100c7984 */ /* 0x000e240000000c00 */
[----:B------:R-:W-:Y:S02]  /*04e0*/  FFMA R26, R26, R5, R25 ;  /* 0x000000051a1a7223 */ /* 0x000fe40000000019 */
[----:B------:R-:W1:Y:S04]  /*04f0*/  LDS R25, [R11+0x340] ;  /* 0x000340000b197984 */ /* 0x000e680000000800 */
[----:B------:R-:W4:Y:S04]  /*0500*/  LDS R5, [R11+0x380] ;  /* 0x000380000b057984 */ /* 0x000f280000000800 */
[----:B------:R-:W5:Y:S01]  /*0510*/  LDS R4, [R11+0x3c0] ;  /* 0x0003c0000b047984 */ /* 0x000f620000000800 */
[----:B--2---:R-:W-:-:S04]  /*0520*/  FFMA R21, R21, R6, R26 ;  /* 0x0000000615157223 */ /* 0x004fc8000000001a */
[----:B---3--:R-:W-:Y:S01]  /*0530*/  FFMA R7, R24, R7, R21 ;  /* 0x0000000718077223 */ /* 0x008fe20000000015 */
[----:B------:R-:W-:-:S03]  /*0540*/  MOV R24, R20 ;  /* 0x0000001400187202 */ /* 0x000fc60000000f00 */
[----:B0-----:R-:W-:-:S04]  /*0550*/  FFMA R12, R12, R23, R7 ;  /* 0x000000170c0c7223 */ /* 0x001fc80000000007 */
[----:B-1----:R-:W-:-:S04]  /*0560*/  FFMA R12, R25, R13, R12 ;  /* 0x0000000d190c7223 */ /* 0x002fc8000000000c */
[----:B----4-:R-:W-:-:S04]  /*0570*/  FFMA R5, R5, R14, R12 ;  /* 0x0000000e05057223 */ /* 0x010fc8000000000c */
[----:B-----5:R-:W-:Y:S01]  /*0580*/  FFMA R15, R4, R15, R5 ;  /* 0x0000000f040f7223 */ /* 0x020fe20000000005 */
[----:B------:R-:W-:Y:S06]  /*0590*/  BAR.SYNC.DEFER_BLOCKING 0x0 ;  /* 0x0000000000007b1d */ /* 0x000fec0000010000 */
.L_x_8:
[----:B------:R-:W-:Y:S05]  /*05a0*/  @!P1 BRA `(.L_x_7) ;  /* 0x0000000400949947 */ /* 0x000fea0003800000 */
[----:B------:R-:W-:Y:S02]  /*05b0*/  IADD3 R20, PT, PT, R19, R22, RZ ;  /* 0x0000001613147210 */ /* 0x000fe40007ffe0ff */
[----:B------:R-:W-:Y:S02]  /*05c0*/  IADD3 R22, PT, PT, R2, 0x10, RZ ;  /* 0x0000001002167810 */ /* 0x000fe40007ffe0ff */
[----:B------:R-:W-:-:S03]  /*05d0*/  IADD3 R19, PT, PT, R24, R19, RZ ;  /* 0x0000001318137210 */ /* 0x000fc60007ffe0ff */
[-CC-:B------:R-:W-:Y:S02]  /*05e0*/  IMAD R22, R22, R9.reuse, R20.reuse ;  /* 0x0000000916167224 */ /* 0x180fe400078e0214 */
[C---:B------:R-:W-:Y:S02]  /*05f0*/  IMAD R19, R2.reuse, UR7, R19 ;  /* 0x0000000702137c24 */ /* 0x040fe4000f8e0213 */
[----:B------:R-:W-:-:S07]  /*0600*/  IMAD R20, R2, R9, R20 ;  /* 0x0000000902147224 */ /* 0x000fce00078e0214 */
.L_x_9:
[----:B------:R-:W1:Y:S08]  /*0610*/  LDC.64 R28, c[0x0][0x388] ;  /* 0x0000e200ff1c7b82 */ /* 0x000e700000000a00 */
[----:B------:R-:W2:Y:S01]  /*0620*/  LDC.64 R26, c[0x0][0x390] ;  /* 0x0000e400ff1a7b82 */ /* 0x000ea20000000a00 */
[----:B-1----:R-:W-:-:S05]  /*0630*/  IMAD.WIDE R28, R19, 0x4, R28 ;  /* 0x00000004131c7825 */ /* 0x002fca00078e021c */
[----:B0-----:R-:W3:Y:S01]  /*0640*/  LDG.E R23, desc[UR8][R28.64] ;  /* 0x000000081c177981 */ /* 0x001ee2000c1e1900 */
[----:B--2---:R-:W-:-:S06]  /*0650*/  IMAD.WIDE R12, R20, 0x4, R26 ;  /* 0x00000004140c7825 */ /* 0x004fcc00078e021a */
[----:B------:R-:W2:Y:S01]  /*0660*/  LDG.E R13, desc[UR8][R12.64] ;  /* 0x000000080c0d7981 */ /* 0x000ea2000c1e1900 */
[----:B------:R-:W-:-:S03]  /*0670*/  IMAD.WIDE R26, R22, 0x4, R26 ;  /* 0x00000004161a7825 */ /* 0x000fc600078e021a */
[----:B---3--:R-:W-:Y:S04]  /*0680*/  STS [R10], R23 ;  /* 0x000000170a007388 */ /* 0x008fe80000000800 */
[----:B--2---:R-:W-:Y:S01]  /*0690*/  STS [R8], R13 ;  /* 0x0000000d08007388 */ /* 0x004fe20000000800 */
[----:B------:R-:W-:Y:S06]  /*06a0*/  BAR.SYNC.DEFER_BLOCKING 0x0 ;  /* 0x0000000000007b1d */ /* 0x000fec0000010000 */
[----:B------:R-:W-:Y:S04]  /*06b0*/  LDS R14, [R11] ;  /* 0x000000000b0e7984 */ /* 0x000fe80000000800 */
[----:B------:R-:W0:Y:S04]  /*06c0*/  LDS.128 R4, [R16] ;  /* 0x0000000010047984 */ /* 0x000e280000000c00 */
[----:B------:R-:W1:Y:S04]  /*06d0*/  LDS R25, [R11+0x40] ;  /* 0x000040000b197984 */ /* 0x000e680000000800 */
[----:B------:R-:W2:Y:S01]  /*06e0*/  LDS R21, [R11+0x80] ;  /* 0x000080000b157984 */ /* 0x000ea20000000800 */
[----:B0-----:R-:W-:-:S03]  /*06f0*/  FFMA R14, R4, R14, R15 ;  /* 0x0000000e040e7223 */ /* 0x001fc6000000000f */
[----:B------:R-:W0:Y:S01]  /*0700*/  LDS R4, [R11+0xc0] ;  /* 0x0000c0000b047984 */ /* 0x000e220000000800 */
[----:B-1----:R-:W-:-:S03]  /*0710*/  FFMA R14, R25, R5, R14 ;  /* 0x00000005190e7223 */ /* 0x002fc6000000000e */
[----:B------:R-:W-:Y:S01]  /*0720*/  LDS R5, [R11+0x100] ;  /* 0x000100000b057984 */ /* 0x000fe20000000800 */
[----:B--2---:R-:W-:-:S03]  /*0730*/  FFMA R21, R21, R6, R14 ;  /* 0x0000000615157223 */ /* 0x004fc6000000000e */
[----:B------:R-:W1:Y:S01]  /*0740*/  LDS.128 R12, [R16+0x10] ;  /* 0x00001000100c7984 */ /* 0x000e620000000c00 */
[----:B0-----:R-:W-:-:S03]  /*0750*/  FFMA R7, R4, R7, R21 ;  /* 0x0000000704077223 */ /* 0x001fc60000000015 */
[----:B------:R-:W0:Y:S04]  /*0760*/  LDS R21, [R11+0x140] ;  /* 0x000140000b157984 */ /* 0x000e280000000800 */
[----:B------:R-:W2:Y:S01]  /*0770*/  LDS R4, [R11+0x180] ;  /* 0x000180000b047984 */ /* 0x000ea20000000800 */
[----:B-1----:R-:W-:-:S03]  /*0780*/  FFMA R12, R12, R5, R7 ;  /* 0x000000050c0c7223 */ /* 0x002fc60000000007 */
[----:B------:R-:W1:Y:S01]  /*0790*/  LDS R5, [R11+0x1c0] ;  /* 0x0001c0000b057984 */ /* 0x000e620000000800 */
[----:B0-----:R-:W-:-:S03]  /*07a0*/  FFMA R13, R21, R13, R12 ;  /* 0x0000000d150d7223 */ /* 0x001fc6000000000c */
[----:B------:R-:W-:Y:S01]  /*07b0*/  LDS R12, [R11+0x200] ;  /* 0x000200000b0c7984 */ /* 0x000fe20000000800 */
[----:B--2---:R-:W-:-:S03]  /*07c0*/  FFMA R4, R4, R14, R13 ;  /* 0x0000000e04047223 */ /* 0x004fc6000000000d */
[----:B------:R-:W-:Y:S01]  /*07d0*/  LDS R21, [R11+0x240] ;  /* 0x000240000b157984 */ /* 0x000fe20000000800 */
[----:B-1----:R-:W-:-:S03]  /*07e0*/  FFMA R15, R5, R15, R4 ;  /* 0x0000000f050f7223 */ /* 0x002fc60000000004 */
[----:B------:R-:W0:Y:S04]  /*07f0*/  LDS.128 R4, [R16+0x20] ;  /* 0x0000200010047984 */ /* 0x000e280000000c00 */
[----:B------:R-:W1:Y:S01]  /*0800*/  LDS R13, [R11+0x280] ;  /* 0x000280000b0d7984 */ /* 0x000e620000000800 */
[----:B0-----:R-:W-:-:S04]  /*0810*/  FFMA R4, R4, R12, R15 ;  /* 0x0000000c04047223 */ /* 0x001fc8000000000f */
[----:B------:R-:W-:Y:S02]  /*0820*/  FFMA R4, R21, R5, R4 ;  /* 0x0000000515047223 */ /* 0x000fe40000000004 */
[----:B------:R-:W0:Y:S02]  /*0830*/  LDS R21, [R11+0x2c0] ;  /* 0x0002c0000b157984 */ /* 0x000e240000000800 */
[----:B-1----:R-:W-:Y:S02]  /*0840*/  FFMA R4, R13, R6, R4 ;  /* 0x000000060d047223 */ /* 0x002fe40000000004 */
[----:B------:R-:W-:Y:S04]  /*0850*/  LDS R5, [R11+0x300] ;  /* 0x000300000b057984 */ /* 0x000fe80000000800 */
[----:B------:R-:W1:Y:S01]  /*0860*/  LDS.128 R12, [R16+0x30] ;  /* 0x00003000100c7984 */ /* 0x000e620000000c00 */
[----:B0-----:R-:W-:-:S03]  /*0870*/  FFMA R7, R21, R7, R4 ;  /* 0x0000000715077223 */ /* 0x001fc60000000004 */
[----:B------:R-:W-:Y:S01]  /*0880*/  LDS R21, [R11+0x380] ;  /* 0x000380000b157984 */ /* 0x000fe20000000800 */
[----:B-1----:R-:W-:-:S03]  /*0890*/  FFMA R4, R12, R5, R7 ;  /* 0x000000050c047223 */ /* 0x002fc60000000007 */
[----:B------:R-:W0:Y:S04]  /*08a0*/  LDS R5, [R11+0x340] ;  /* 0x000340000b057984 */ /* 0x000e280000000800 */
[----:B------:R-:W1:Y:S01]  /*08b0*/  LDS R12, [R11+0x3c0] ;  /* 0x0003c0000b0c7984 */ /* 0x000e620000000800 */
[----:B------:R-:W-:Y:S06]  /*08c0*/  BAR.SYNC.DEFER_BLOCKING 0x0 ;  /* 0x0000000000007b1d */ /* 0x000fec0000010000 */
[----:B------:R-:W2:Y:S04]  /*08d0*/  LDG.E R29, desc[UR8][R28.64+0x40] ;  /* 0x000040081c1d7981 */ /* 0x000ea8000c1e1900 */
[----:B------:R-:W3:Y:S01]  /*08e0*/  LDG.E R27, desc[UR8][R26.64] ;  /* 0x000000081a1b7981 */ /* 0x000ee2000c1e1900 */
[----:B0-----:R-:W-:-:S04]  /*08f0*/  FFMA R25, R5, R13, R4 ;  /* 0x0000000d05197223 */ /* 0x001fc80000000004 */
[----:B------:R-:W-:-:S04]  /*0900*/  FFMA R21, R21, R14, R25 ;  /* 0x0000000e15157223 */ /* 0x000fc80000000019 */
[----:B-1----:R-:W-:Y:S01]  /*0910*/  FFMA R15, R12, R15, R21 ;  /* 0x0000000f0c0f7223 */ /* 0x002fe20000000015 */
[----:B------:R-:W-:-:S04]  /*0920*/  IADD3 R24, PT, PT, R24, 0x20, RZ ;  /* 0x0000002018187810 */ /* 0x000fc80007ffe0ff */
[----:B------:R-:W-:Y:S02]  /*0930*/  ISETP.GE.AND P0, PT, R24, R17, PT ;  /* 0x000000111800720c */ /* 0x000fe40003f06270 */
[----:B------:R-:W-:Y:S02]  /*0940*/  IADD3 R19, PT, PT, R19, 0x20, RZ ;  /* 0x0000002013137810 */ /* 0x000fe40007ffe0ff */
[C---:B------:R-:W-:Y:S02]  /*0950*/  LEA R22, R9.reuse, R22, 0x5 ;  /* 0x0000001609167211 */ /* 0x040fe400078e28ff */
[----:B------:R-:W-:Y:S01]  /*0960*/  LEA R20, R9, R20, 0x5 ;  /* 0x0000001409147211 */ /* 0x000fe200078e28ff */
[----:B--2---:R-:W-:Y:S04]  /*0970*/  STS [R10], R29 ;  /* 0x0000001d0a007388 */ /* 0x004fe80000000800 */
[----:B---3--:R-:W-:Y:S01]  /*0980*/  STS [R8], R27 ;  /* 0x0000001b08007388 */ /* 0x008fe20000000800 */
        /* <DEDUP_REMOVED lines=8> */
[----:B------:R-:W-:Y:S04]  /*0a10*/  LDS R5, [R11+0x100] ;  /* 0x000100000b057984 */ /* 0x000fe80000000800 */
[----:B------:R-:W1:Y:S04]  /*0a20*/  LDS.128 R12, [R16+0x10] ;  /* 0x00001000100c7984 */ /* 0x000e680000000c00 */
[----:B------:R-:W3:Y:S01]  /*0a30*/  LDS R4, [R11+0x140] ;  /* 0x000140000b047984 */ /* 0x000ee20000000800 */
[----:B--2---:R-:W-:-:S03]  /*0a40*/  FFMA R6, R21, R6, R26 ;  /* 0x0000000615067223 */ /* 0x004fc6000000001a */
[----:B------:R-:W-:Y:S04]  /*0a50*/  LDS R26, [R11+0x240] ;  /* 0x000240000b1a7984 */ /* 0x000fe80000000800 */
[----:B------:R-:W-:Y:S01]  /*0a60*/  LDS R21, [R11+0x280] ;  /* 0x000280000b157984 */ /* 0x000fe20000000800 */
[----:B0-----:R-:W-:-:S03]  /*0a70*/  FFMA R7, R23, R7, R6 ;  /* 0x0000000717077223 */ /* 0x001fc60000000006 */
[----:B------:R-:W0:Y:S01]  /*0a80*/  LDS R23, [R11+0x180] ;  /* 0x000180000b177984 */ /* 0x000e220000000800 */
[----:B-1----:R-:W-:-:S03]  /*0a90*/  FFMA R5, R12, R5, R7 ;  /* 0x000000050c057223 */ /* 0x002fc60000000007 */
[----:B------:R-:W1:Y:S01]  /*0aa0*/  LDS R12, [R11+0x1c0] ;  /* 0x0001c0000b0c7984 */ /* 0x000e620000000800 */
[----:B---3--:R-:W-:-:S03]  /*0ab0*/  FFMA R28, R4, R13, R5 ;  /* 0x0000000d041c7223 */ /* 0x008fc60000000005 */
[----:B------:R-:W-:Y:S04]  /*0ac0*/  LDS R13, [R11+0x200] ;  /* 0x000200000b0d7984 */ /* 0x000fe80000000800 */
[----:B------:R-:W2:Y:S01]  /*0ad0*/  LDS.128 R4, [R16+0x20] ;  /* 0x0000200010047984 */ /* 0x000ea20000000c00 */
[----:B0-----:R-:W-:-:S04]  /*0ae0*/  FFMA R23, R23, R14, R28 ;  /* 0x0000000e17177223 */ /* 0x001fc8000000001c */
[----:B-1----:R-:W-:Y:S02]  /*0af0*/  FFMA R15, R12, R15, R23 ;  /* 0x0000000f0c0f7223 */ /* 0x002fe40000000017 */
[----:B------:R-:W-:Y:S02]  /*0b00*/  LDS R23, [R11+0x3c0] ;  /* 0x0003c0000b177984 */ /* 0x000fe40000000800 */
[----:B--2---:R-:W-:Y:S02]  /*0b10*/  FFMA R13, R4, R13, R15 ;  /* 0x0000000d040d7223 */ /* 0x004fe4000000000f */
[----:B------:R-:W0:Y:S02]  /*0b20*/  LDS R4, [R11+0x2c0] ;  /* 0x0002c0000b047984 */ /* 0x000e240000000800 */
[----:B------:R-:W-:Y:S02]  /*0b30*/  FFMA R28, R26, R5, R13 ;  /* 0x000000051a1c7223 */ /* 0x000fe4000000000d */
[----:B------:R-:W-:Y:S04]  /*0b40*/  LDS R5, [R11+0x300] ;  /* 0x000300000b057984 */ /* 0x000fe80000000800 */
[----:B------:R-:W1:Y:S01]  /*0b50*/  LDS.128 R12, [R16+0x30] ;  /* 0x00003000100c7984 */ /* 0x000e620000000c00 */
[----:B------:R-:W-:-:S03]  /*0b60*/  FFMA R21, R21, R6, R28 ;  /* 0x0000000615157223 */ /* 0x000fc6000000001c */
[----:B------:R-:W2:Y:S04]  /*0b70*/  LDS R26, [R11+0x340] ;  /* 0x000340000b1a7984 */ /* 0x000ea80000000800 */
[----:B------:R-:W3:Y:S01]  /*0b80*/  LDS R6, [R11+0x380] ;  /* 0x000380000b067984 */ /* 0x000ee20000000800 */
[----:B0-----:R-:W-:-:S04]  /*0b90*/  FFMA R7, R4, R7, R21 ;  /* 0x0000000704077223 */ /* 0x001fc80000000015 */
[----:B-1----:R-:W-:-:S04]  /*0ba0*/  FFMA R5, R12, R5, R7 ;  /* 0x000000050c057223 */ /* 0x002fc80000000007 */
[----:B--2---:R-:W-:-:S04]  /*0bb0*/  FFMA R5, R26, R13, R5 ;  /* 0x0000000d1a057223 */ /* 0x004fc80000000005 */
[----:B---3--:R-:W-:-:S04]  /*0bc0*/  FFMA R6, R6, R14, R5 ;  /* 0x0000000e06067223 */ /* 0x008fc80000000005 */
[----:B------:R-:W-:Y:S01]  /*0bd0*/  FFMA R15, R23, R15, R6 ;  /* 0x0000000f170f7223 */ /* 0x000fe20000000006 */
[----:B------:R-:W-:Y:S06]  /*0be0*/  BAR.SYNC.DEFER_BLOCKING 0x0 ;  /* 0x0000000000007b1d */ /* 0x000fec0000010000 */
[----:B------:R-:W-:Y:S05]  /*0bf0*/  @!P0 BRA `(.L_x_9) ;  /* 0xfffffff800848947 */ /* 0x000fea000383ffff */
.L_x_7:
[----:B------:R-:W1:Y:S01]  /*0c00*/  LDC.64 R4, c[0x0][0x380] ;  /* 0x0000e000ff047b82 */ /* 0x000e620000000a00 */
[----:B------:R-:W-:-:S04]  /*0c10*/  IMAD R2, R2, R9, R18 ;  /* 0x0000000902027224 */ /* 0x000fc800078e0212 */
[----:B------:R-:W-:-:S04]  /*0c20*/  IMAD R3, R0, R3, R2 ;  /* 0x0000000300037224 */ /* 0x000fc800078e0202 */
[----:B-1----:R-:W-:-:S05]  /*0c30*/  IMAD.WIDE R2, R3, 0x4, R4 ;  /* 0x0000000403027825 */ /* 0x002fca00078e0204 */
[----:B0-----:R-:W-:Y:S01]  /*0c40*/  STG.E desc[UR8][R2.64], R15 ;  /* 0x0000000f02007986 */ /* 0x001fe2000c101908 */
[----:B------:R-:W-:Y:S05]  /*0c50*/  EXIT ;  /* 0x000000000000794d */ /* 0x000fea0003800000 */
.L_x_10:
        /* <DEDUP_REMOVED lines=10> */
.L_x_17:


//--------------------- .text._Z15matrixMul_naivePfS_S_iii --------------------------
	.section	.text._Z15matrixMul_naivePfS_S_iii,"ax",@progbits
	.align	128
        .global         _Z15matrixMul_naivePfS_S_iii
        .type           _Z15matrixMul_naivePfS_S_iii,@function
        .size           _Z15matrixMul_naivePfS_S_iii,(.L_x_18 - _Z15matrixMul_naivePfS_S_iii)
        .other          _Z15matrixMul_naivePfS_S_iii,@"STO_CUDA_ENTRY STV_DEFAULT"
_Z15matrixMul_naivePfS_S_iii:
.text._Z15matrixMul_naivePfS_S_iii:
[----:B------:R-:W-:Y:S01]  /*0000*/  LDC R1, c[0x0][0x37c] ;  /* 0x0000df00ff017b82 */ /* 0x000fe20000000800 */
[----:B------:R-:W0:Y:S07]  /*0010*/  S2R R3, SR_TID.Y ;  /* 0x0000000000037919 */ /* 0x000e2e0000002200 */
[----:B------:R-:W1:Y:S01]  /*0020*/  LDC R13, c[0x0][0x360] ;  /* 0x0000d800ff0d7b82 */ /* 0x000e620000000800 */
[----:B------:R-:W2:Y:S01]  /*0030*/  LDCU.64 UR18, c[0x0][0x398] ;  /* 0x00007300ff1277ac */ /* 0x000ea20008000a00 */
[----:B------:R-:W1:Y:S06]  /*0040*/  S2R R2, SR_TID.X ;  /* 0x0000000000027919 */ /* 0x000e6c0000002100 */
[----:B------:R-:W0:Y:S08]  /*0050*/  S2UR UR5, SR_CTAID.Y ;  /* 0x00000000000579c3 */ /* 0x000e300000002600 */
[----:B------:R-:W0:Y:S08]  /*0060*/  LDC R0, c[0x0][0x364] ;  /* 0x0000d900ff007b82 */ /* 0x000e300000000800 */
[----:B------:R-:W1:Y:S01]  /*0070*/  S2UR UR4, SR_CTAID.X ;  /* 0x00000000000479c3 */ /* 0x000e620000002500 */
[----:B0-----:R-:W-:-:S05]  /*0080*/  IMAD R0, R0, UR5, R3 ;  /* 0x0000000500007c24 */ /* 0x001fca000f8e0203 */
[----:B--2---:R-:W-:Y:S01]  /*0090*/  ISETP.GE.AND P0, PT, R0, UR18, PT ;  /* 0x0000001200007c0c */ /* 0x004fe2000bf06270 */
[----:B-1----:R-:W-:-:S05]  /*00a0*/  IMAD R13, R13, UR4, R2 ;  /* 0x000000040d0d7c24 */ /* 0x002fca000f8e0202 */
[----:B------:R-:W-:-:S13]  /*00b0*/  ISETP.GE.OR P0, PT, R13, UR19, P0 ;  /* 0x000000130d007c0c */ /* 0x000fda0008706670 */
[----:B------:R-:W-:Y:S05]  /*00c0*/  @P0 EXIT ;  /* 0x000000000000094d */ /* 0x000fea0003800000 */
[----:B------:R-:W0:Y:S01]  /*00d0*/  LDCU UR18, c[0x0][0x3a0] ;  /* 0x00007400ff1277ac */ /* 0x000e220008000800 */
[----:B------:R-:W-:Y:S01]  /*00e0*/  HFMA2 R12, -RZ, RZ, 0, 0 ;  /* 0x00000000ff0c7431 */ /* 0x000fe200000001ff */
[----:B------:R-:W1:Y:S01]  /*00f0*/  LDCU.64 UR16, c[0x0][0x358] ;  /* 0x00006b00ff1077ac */ /* 0x000e620008000a00 */
[----:B0-----:R-:W-:-:S09]  /*0100*/  UISETP.GE.AND UP0, UPT, UR18, 0x1, UPT ;  /* 0x000000011200788c */ /* 0x001fd2000bf06270 */
[----:B-1----:R-:W-:Y:S05]  /*0110*/  BRA.U !UP0, `(.L_x_11) ;  /* 0x00000009086c7547 */ /* 0x002fea000b800000 */
[----:B------:R-:W-:Y:S02]  /*0120*/  UISETP.GE.U32.AND UP0, UPT, UR18, 0x8, UPT ;  /* 0x000000081200788c */ /* 0x000fe4000bf06070 */
[----:B------:R-:W-:Y:S01]  /*0130*/  IMAD R5, R0, UR18, RZ ;  /* 0x0000001200057c24 */ /* 0x000fe2000f8e02ff */
[----:B------:R-:W-:Y:S01]  /*0140*/  MOV R12, RZ ;  /* 0x000000ff000c7202 */ /* 0x000fe20000000f00 */
[----:B------:R-:W-:-:S05]  /*0150*/  UMOV UR4, URZ ;  /* 0x000000ff00047c82 */ /* 0x000fca0008000000 */
[----:B------:R-:W-:Y:S05]  /*0160*/  BRA.U !UP0, `(.L_x_12) ;  /* 0x0000000508087547 */ /* 0x000fea000b800000 */
[----:B------:R-:W0:Y:S01]  /*0170*/  LDC.64 R2, c[0x0][0x388] ;  /* 0x0000e200ff027b82 */ /* 0x000e220000000a00 */
[----:B------:R-:W1:Y:S01]  /*0180*/  LDCU.64 UR20, c[0x0][0x390] ;  /* 0x00007200ff1477ac */ /* 0x000e620008000a00 */
[----:B------:R-:W-:Y:S02]  /*0190*/  MOV R12, RZ ;  /* 0x000000ff000c7202 */ /* 0x000fe40000000f00 */
[----:B------:R-:W-:Y:S01]  /*01a0*/  MOV R14, R13 ;  /* 0x0000000d000e7202 */ /* 0x000fe20000000f00 */
[----:B------:R-:W-:-:S04]  /*01b0*/  ULOP3.LUT UR4, UR18, 0x7ffffff8, URZ, 0xc0, !UPT ;  /* 0x7ffffff812047892 */ /* 0x000fc8000f8ec0ff */
[----:B------:R-:W-:Y:S02]  /*01c0*/  UIADD3 UR4, UPT, UPT, -UR4, URZ, URZ ;  /* 0x000000ff04047290 */ /* 0x000fe4000fffe1ff */
[----:B-1----:R-:W-:Y:S02]  /*01d0*/  UIMAD.WIDE.U32 UR6, UR18, 0xc, UR20 ;  /* 0x0000000c120678a5 */ /* 0x002fe4000f8e0014 */
[----:B------:R-:W-:Y:S02]  /*01e0*/  UIMAD.WIDE.U32 UR8, UR18, 0x10, UR20 ;  /* 0x00000010120878a5 */ /* 0x000fe4000f8e0014 */
[----:B------:R-:W-:Y:S01]  /*01f0*/  UIMAD.WIDE.U32 UR10, UR18, 0x14, UR20 ;  /* 0x00000014120a78a5 */ /* 0x000fe2000f8e0014 */
[----:B0-----:R-:W-:Y:S01]  /*0200*/  IMAD.WIDE.U32 R2, R5, 0x4, R2 ;  /* 0x0000000405027825 */ /* 0x001fe200078e0002 */
[----:B------:R-:W-:Y:S02]  /*0210*/  UIMAD.WIDE.U32 UR12, UR18, 0x18, UR20 ;  /* 0x00000018120c78a5 */ /* 0x000fe4000f8e0014 */
[----:B------:R-:W-:Y:S01]  /*0220*/  UIMAD.WIDE.U32 UR14, UR18, 0x1c, UR20 ;  /* 0x0000001c120e78a5 */ /* 0x000fe2000f8e0014 */
[----:B------:R-:W-:-:S04]  /*0230*/  IADD3 R2, P0, PT, R2, 0x10, RZ ;  /* 0x0000001002027810 */ /* 0x000fc80007f1e0ff */
[----:B------:R-:W-:-:S09]  /*0240*/  IADD3.X R3, PT, PT, RZ, R3, RZ, P0, !PT ;  /* 0x00000003ff037210 */ /* 0x000fd200007fe4ff */
.L_x_13:
[----:B------:R-:W-:Y:S01]  /*0250*/  HFMA2 R23, -RZ, RZ, 0, 2.384185791015625e-07 ;  /* 0x00000004ff177431 */ /* 0x000fe200000001ff */
[----:B------:R-:W-:Y:S01]  /*0260*/  UIMAD.WIDE.U32 UR24, UR18, 0x4, UR20 ;  /* 0x00000004121878a5 */ /* 0x000fe2000f8e0014 */
[----:B------:R-:W2:Y:S01]  /*0270*/  LDG.E R21, desc[UR16][R2.64+-0x10] ;  /* 0xfffff01002157981 */ /* 0x000ea2000c1e1900 */
[----:B------:R-:W-:Y:S01]  /*0280*/  UIMAD.WIDE.U32 UR22, UR18, 0x8, UR20 ;  /* 0x00000008121678a5 */ /* 0x000fe2000f8e0014 */
[----:B------:R-:W-:Y:S01]  /*0290*/  MOV R11, 0x4 ;  /* 0x00000004000b7802 */ /* 0x000fe20000000f00 */
[----:B------:R-:W-:Y:S01]  /*02a0*/  HFMA2 R7, -RZ, RZ, 0, 2.384185791015625e-07 ;  /* 0x00000004ff077431 */ /* 0x000fe200000001ff */
[----:B------:R-:W3:Y:S01]  /*02b0*/  LDG.E R19, desc[UR16][R2.64+-0xc] ;  /* 0xfffff41002137981 */ /* 0x000ee2000c1e1900 */
[----:B------:R-:W-:Y:S02]  /*02c0*/  MOV R8, UR24 ;  /* 0x0000001800087c02 */ /* 0x000fe40008000f00 */
[----:B------:R-:W-:Y:S01]  /*02d0*/  MOV R9, UR25 ;  /* 0x0000001900097c02 */ /* 0x000fe20008000f00 */
[C---:B------:R-:W-:Y:S01]  /*02e0*/  IMAD.WIDE R22, R14.reuse, R23, UR20 ;  /* 0x000000140e167e25 */ /* 0x040fe2000f8e0217 */
[----:B------:R-:W-:Y:S01]  /*02f0*/  MOV R24, UR22 ;  /* 0x0000001600187c02 */ /* 0x000fe20008000f00 */
[----:B------:R-:W4:Y:S01]  /*0300*/  LDG.E R17, desc[UR16][R2.64+-0x8] ;  /* 0xfffff81002117981 */ /* 0x000f22000c1e1900 */
[----:B------:R-:W-:Y:S01]  /*0310*/  MOV R25, UR23 ;  /* 0x0000001700197c02 */ /* 0x000fe20008000f00 */
[----:B------:R-:W-:-:S02]  /*0320*/  IMAD.WIDE R8, R14, 0x4, R8 ;  /* 0x000000040e087825 */ /* 0x000fc400078e0208 */
[----:B------:R-:W2:Y:S02]  /*0330*/  LDG.E R22, desc[UR16][R22.64] ;  /* 0x0000001016167981 */ /* 0x000ea4000c1e1900 */
[C---:B------:R-:W-:Y:S02]  /*0340*/  IMAD.WIDE R24, R14.reuse, 0x4, R24 ;  /* 0x000000040e187825 */ /* 0x040fe400078e0218 */
[----:B------:R0:W3:Y:S02]  /*0350*/  LDG.E R20, desc[UR16][R8.64] ;  /* 0x0000001008147981 */ /* 0x0000e4000c1e1900 */
[----:B------:R-:W-:Y:S02]  /*0360*/  IMAD.MOV.U32 R5, RZ, RZ, 0x4 ;  /* 0x00000004ff057424 */ /* 0x000fe400078e00ff */
[----:B------:R-:W-:Y:S01]  /*0370*/  IMAD.WIDE R10, R14, R11, UR6 ;  /* 0x000000060e0a7e25 */ /* 0x000fe2000f8e020b */
[----:B------:R-:W4:Y:S03]  /*0380*/  LDG.E R18, desc[UR16][R24.64] ;  /* 0x0000001018127981 */ /* 0x000f26000c1e1900 */
[----:B------:R-:W-:-:S02]  /*0390*/  HFMA2 R27, -RZ, RZ, 0, 2.384185791015625e-07 ;  /* 0x00000004ff1b7431 */ /* 0x000fc400000001ff */
[----:B------:R-:W-:Y:S01]  /*03a0*/  IMAD.WIDE R4, R14, R5, UR8 ;  /* 0x000000080e047e25 */ /* 0x000fe2000f8e0205 */
[----:B------:R1:W5:Y:S01]  /*03b0*/  LDG.E R16, desc[UR16][R10.64] ;  /* 0x000000100a107981 */ /* 0x000362000c1e1900 */
[----:B0-----:R-:W-:-:S03]  /*03c0*/  MOV R9, 0x4 ;  /* 0x0000000400097802 */ /* 0x001fc60000000f00 */
[----:B------:R-:W5:Y:S01]  /*03d0*/  LDG.E R15, desc[UR16][R2.64+-0x4] ;  /* 0xfffffc10020f7981 */ /* 0x000f62000c1e1900 */
[----:B------:R-:W-:-:S03]  /*03e0*/  IMAD.WIDE R6, R14, R7, UR10 ;  /* 0x0000000a0e067e25 */ /* 0x000fc6000f8e0207 */
[----:B------:R0:W5:Y:S01]  /*03f0*/  LDG.E R4, desc[UR16][R4.64] ;  /* 0x0000001004047981 */ /* 0x000162000c1e1900 */
[----:B------:R-:W-:-:S03]  /*0400*/  IMAD.WIDE R8, R14, R9, UR12 ;  /* 0x0000000c0e087e25 */ /* 0x000fc6000f8e0209 */
[----:B------:R-:W5:Y:S01]  /*0410*/  LDG.E R23, desc[UR16][R2.64] ;  /* 0x0000001002177981 */ /* 0x000f62000c1e1900 */
[----:B-1----:R-:W-:-:S03]  /*0420*/  IMAD.WIDE R10, R14, R27, UR14 ;  /* 0x0000000e0e0a7e25 */ /* 0x002fc6000f8e021b */
[----:B------:R-:W5:Y:S04]  /*0430*/  LDG.E R7, desc[UR16][R6.64] ;  /* 0x0000001006077981 */ /* 0x000f68000c1e1900 */
[----:B------:R-:W5:Y:S04]  /*0440*/  LDG.E R24, desc[UR16][R2.64+0x4] ;  /* 0x0000041002187981 */ /* 0x000f68000c1e1900 */
[----:B------:R-:W5:Y:S04]  /*0450*/  LDG.E R8, desc[UR16][R8.64] ;  /* 0x0000001008087981 */ /* 0x000f68000c1e1900 */
[----:B------:R-:W5:Y:S04]  /*0460*/  LDG.E R25, desc[UR16][R2.64+0x8] ;  /* 0x0000081002197981 */ /* 0x000f68000c1e1900 */
[----:B------:R-:W5:Y:S04]  /*0470*/  LDG.E R10, desc[UR16][R10.64] ;  /* 0x000000100a0a7981 */ /* 0x000f68000c1e1900 */
[----:B------:R1:W5:Y:S01]  /*0480*/  LDG.E R27, desc[UR16][R2.64+0xc] ;  /* 0x00000c10021b7981 */ /* 0x000362000c1e1900 */
[----:B------:R-:W-:-:S04]  /*0490*/  UIADD3 UR4, UPT, UPT, UR4, 0x8, URZ ;  /* 0x0000000804047890 */ /* 0x000fc8000fffe0ff */
[----:B------:R-:W-:Y:S01]  /*04a0*/  UISETP.NE.AND UP0, UPT, UR4, URZ, UPT ;  /* 0x000000ff0400728c */ /* 0x000fe2000bf05270 */
[----:B0-----:R-:W-:Y:S02]  /*04b0*/  MOV R5, UR18 ;  /* 0x0000001200057c02 */ /* 0x001fe40008000f00 */
[----:B-1----:R-:W-:Y:S02]  /*04c0*/  IADD3 R2, P0, PT, R2, 0x20, RZ ;  /* 0x0000002002027810 */ /* 0x002fe40007f1e0ff */
[----:B------:R-:W-:Y:S02]  /*04d0*/  LEA R14, R5, R14, 0x3 ;  /* 0x0000000e050e7211 */ /* 0x000fe400078e18ff */
        /* <DEDUP_REMOVED lines=8> */
[----:B------:R-:W-:Y:S01]  /*0560*/  FFMA R12, R27, R10, R8 ;  /* 0x0000000a1b0c7223 */ /* 0x000fe20000000008 */
[----:B------:R-:W-:Y:S06]  /*0570*/  BRA.U UP0, `(.L_x_13) ;  /* 0xfffffffd00347547 */ /* 0x000fec000b83ffff */
[----:B------:R-:W-:-:S12]  /*0580*/  ULOP3.LUT UR4, UR18, 0x7ffffff8, URZ, 0xc0, !UPT ;  /* 0x7ffffff812047892 */ /* 0x000fd8000f8ec0ff */
.L_x_12:
[----:B------:R-:W-:-:S04]  /*0590*/  ULOP3.LUT UR6, UR18, 0x7, URZ, 0xc0, !UPT ;  /* 0x0000000712067892 */ /* 0x000fc8000f8ec0ff */
[----:B------:R-:W-:-:S09]  /*05a0*/  UISETP.NE.AND UP0, UPT, UR6, URZ, UPT ;  /* 0x000000ff0600728c */ /* 0x000fd2000bf05270 */
[----:B------:R-:W-:Y:S05]  /*05b0*/  BRA.U !UP0, `(.L_x_11) ;  /* 0x0000000508447547 */ /* 0x000fea000b800000 */
[----:B------:R-:W-:Y:S01]  /*05c0*/  UISETP.GE.U32.AND UP0, UPT, UR6, 0x4, UPT ;  /* 0x000000040600788c */ /* 0x000fe2000bf06070 */
[----:B------:R-:W-:Y:S01]  /*05d0*/  IMAD R2, R0, UR18, RZ ;  /* 0x0000001200027c24 */ /* 0x000fe2000f8e02ff */
[----:B------:R-:W-:-:S04]  /*05e0*/  ULOP3.LUT UR5, UR18, 0x3, URZ, 0xc0, !UPT ;  /* 0x0000000312057892 */ /* 0x000fc8000f8ec0ff */
[----:B------:R-:W-:-:S03]  /*05f0*/  UISETP.NE.AND UP1, UPT, UR5, URZ, UPT ;  /* 0x000000ff0500728c */ /* 0x000fc6000bf25270 */
[----:B------:R-:W-:Y:S08]  /*0600*/  BRA.U !UP0, `(.L_x_14) ;  /* 0x00000001087c7547 */ /* 0x000ff0000b800000 */
[----:B------:R-:W0:Y:S01]  /*0610*/  LDC.64 R6, c[0x0][0x390] ;  /* 0x0000e400ff067b82 */ /* 0x000e220000000a00 */
[----:B------:R-:W1:Y:S01]  /*0620*/  LDCU.64 UR6, c[0x0][0x388] ;  /* 0x00007100ff0677ac */ /* 0x000e620008000a00 */
[----:B------:R-:W-:Y:S01]  /*0630*/  MOV R4, UR4 ;  /* 0x0000000400047c02 */ /* 0x000fe20008000f00 */
[----:B------:R-:W-:Y:S01]  /*0640*/  IMAD.U32 R11, RZ, RZ, UR18 ;  /* 0x00000012ff0b7e24 */ /* 0x000fe2000f8e00ff */
[C---:B------:R-:W-:Y:S02]  /*0650*/  IADD3 R3, PT, PT, R2.reuse, UR4, RZ ;  /* 0x0000000402037c10 */ /* 0x040fe4000fffe0ff */
[----:B------:R-:W-:Y:S01]  /*0660*/  IADD3 R14, P0, PT, R2, UR4, RZ ;  /* 0x00000004020e7c10 */ /* 0x000fe2000ff1e0ff */
[----:B------:R-:W-:Y:S01]  /*0670*/  IMAD R5, R4, UR18, R13 ;  /* 0x0000001204057c24 */ /* 0x000fe2000f8e020d */
[----:B------:R-:W2:Y:S01]  /*0680*/  LDC.64 R8, c[0x0][0x388] ;  /* 0x0000e200ff087b82 */ /* 0x000ea20000000a00 */
[----:B------:R-:W-:Y:S02]  /*0690*/  MOV R15, UR18 ;  /* 0x00000012000f7c02 */ /* 0x000fe40008000f00 */
[----:B------:R-:W-:Y:S01]  /*06a0*/  MOV R17, UR18 ;  /* 0x0000001200117c02 */ /* 0x000fe20008000f00 */
[----:B0-----:R-:W-:-:S04]  /*06b0*/  IMAD.WIDE R6, R5, 0x4, R6 ;  /* 0x0000000405067825 */ /* 0x001fc800078e0206 */
[----:B------:R-:W-:Y:S02]  /*06c0*/  IMAD.WIDE.U32 R10, R11, 0x4, R6 ;  /* 0x000000040b0a7825 */ /* 0x000fe400078e0006 */
[----:B------:R-:W3:Y:S02]  /*06d0*/  LDG.E R6, desc[UR16][R6.64] ;  /* 0x0000001006067981 */ /* 0x000ee4000c1e1900 */
[----:B--2---:R-:W-:Y:S01]  /*06e0*/  IMAD.WIDE.U32 R8, R3, 0x4, R8 ;  /* 0x0000000403087825 */ /* 0x004fe200078e0008 */
[----:B------:R-:W-:Y:S02]  /*06f0*/  IADD3.X R3, PT, PT, RZ, RZ, RZ, P0, !PT ;  /* 0x000000ffff037210 */ /* 0x000fe400007fe4ff */
[----:B-1----:R-:W-:-:S03]  /*0700*/  LEA R4, P0, R14, UR6, 0x2 ;  /* 0x000000060e047c11 */ /* 0x002fc6000f8010ff */
[----:B------:R-:W3:Y:S01]  /*0710*/  LDG.E R9, desc[UR16][R8.64] ;  /* 0x0000001008097981 */ /* 0x000ee2000c1e1900 */
[----:B------:R-:W-:Y:S01]  /*0720*/  LEA.HI.X R5, R14, UR7, R3, 0x2, P0 ;  /* 0x000000070e057c11 */ /* 0x000fe200080f1403 */
[----:B------:R-:W-:Y:S02]  /*0730*/  IMAD.WIDE.U32 R14, R15, 0x4, R10 ;  /* 0x000000040f0e7825 */ /* 0x000fe400078e000a */
[----:B------:R-:W2:Y:S04]  /*0740*/  LDG.E R3, desc[UR16][R10.64] ;  /* 0x000000100a037981 */ /* 0x000ea8000c1e1900 */
[----:B------:R-:W2:Y:S01]  /*0750*/  LDG.E R18, desc[UR16][R4.64+0x4] ;  /* 0x0000041004127981 */ /* 0x000ea2000c1e1900 */
[----:B------:R-:W-:-:S03]  /*0760*/  IMAD.WIDE.U32 R16, R17, 0x4, R14 ;  /* 0x0000000411107825 */ /* 0x000fc600078e000e */
        /* <DEDUP_REMOVED lines=9> */
.L_x_14:
[----:B------:R-:W-:Y:S05]  /*0800*/  BRA.U !UP1, `(.L_x_11) ;  /* 0x0000000109b07547 */ /* 0x000fea000b800000 */
[----:B------:R-:W-:Y:S01]  /*0810*/  UISETP.NE.AND UP0, UPT, UR5, 0x1, UPT ;  /* 0x000000010500788c */ /* 0x000fe2000bf05270 */
[----:B------:R-:W-:Y:S01]  /*0820*/  MOV R4, UR4 ;  /* 0x0000000400047c02 */ /* 0x000fe20008000f00 */
[----:B------:R-:W-:Y:S02]  /*0830*/  ULOP3.LUT UR5, UR18, 0x1, URZ, 0xc0, !UPT ;  /* 0x0000000112057892 */ /* 0x000fe4000f8ec0ff */
[----:B------:R-:W-:Y:S02]  /*0840*/  MOV R15, UR18 ;  /* 0x00000012000f7c02 */ /* 0x000fe40008000f00 */
[----:B------:R-:W-:Y:S01]  /*0850*/  UISETP.NE.U32.AND UP1, UPT, UR5, 0x1, UPT ;  /* 0x000000010500788c */ /* 0x000fe2000bf25070 */
[----:B------:R-:W-:-:S04]  /*0860*/  PLOP3.LUT P1, PT, PT, PT, UP0, 0x80, 0x8 ;  /* 0x000000000008781c */ /* 0x000fc80003f2f008 */
[----:B------:R-:W0:Y:S01]  /*0870*/  @UP0 LDCU.64 UR6, c[0x0][0x388] ;  /* 0x00007100ff0607ac */ /* 0x000e220008000a00 */
[----:B------:R-:W-:Y:S01]  /*0880*/  PLOP3.LUT P0, PT, PT, PT, UP1, 0x80, 0x8 ;  /* 0x000000000008781c */ /* 0x000fe20003f0f018 */
[----:B------:R-:W1:Y:S01]  /*0890*/  @UP0 LDCU.64 UR8, c[0x0][0x390] ;  /* 0x00007200ff0807ac */ /* 0x000e620008000a00 */
[----:B------:R-:W2:Y:S06]  /*08a0*/  @UP0 LDCU.64 UR10, c[0x0][0x388] ;  /* 0x00007100ff0a07ac */ /* 0x000eac0008000a00 */
[C---:B------:R-:W-:Y:S02]  /*08b0*/  @P1 IADD3 R3, PT, PT, R2.reuse, UR4, RZ ;  /* 0x0000000402031c10 */ /* 0x040fe4000fffe0ff */
[----:B------:R-:W-:Y:S01]  /*08c0*/  @P1 IADD3 R5, P2, PT, R2, UR4, RZ ;  /* 0x0000000402051c10 */ /* 0x000fe2000ff5e0ff */
[----:B------:R-:W3:Y:S03]  /*08d0*/  @!UP1 LDCU.64 UR12, c[0x0][0x388] ;  /* 0x00007100ff0c97ac */ /* 0x000ee60008000a00 */
[----:B------:R-:W-:Y:S01]  /*08e0*/  @P1 IADD3.X R8, PT, PT, RZ, RZ, RZ, P2, !PT ;  /* 0x000000ffff081210 */ /* 0x000fe200017fe4ff */
[----:B------:R-:W-:Y:S01]  /*08f0*/  @UP0 UIADD3 UR4, UPT, UPT, UR4, 0x2, URZ ;  /* 0x0000000204040890 */ /* 0x000fe2000fffe0ff */
[----:B0-----:R-:W-:-:S02]  /*0900*/  MOV R10, UR6 ;  /* 0x00000006000a7c02 */ /* 0x001fc40008000f00 */
[----:B------:R-:W-:Y:S01]  /*0910*/  MOV R11, UR7 ;  /* 0x00000007000b7c02 */ /* 0x000fe20008000f00 */
[----:B------:R-:W0:Y:S01]  /*0920*/  @!UP1 LDCU.64 UR6, c[0x0][0x390] ;  /* 0x00007200ff0697ac */ /* 0x000e220008000a00 */
[----:B-1----:R-:W-:Y:S01]  /*0930*/  MOV R6, UR8 ;  /* 0x0000000800067c02 */ /* 0x002fe20008000f00 */
[----:B------:R-:W-:Y:S02]  /*0940*/  IMAD.U32 R7, RZ, RZ, UR9 ;  /* 0x00000009ff077e24 */ /* 0x000fe4000f8e00ff */
[----:B------:R-:W-:-:S04]  /*0950*/  @P1 IMAD.WIDE.U32 R10, R3, 0x4, R10 ;  /* 0x00000004030a1825 */ /* 0x000fc800078e000a */
[----:B------:R-:W-:Y:S01]  /*0960*/  @P1 IMAD R3, R4, UR18, R13 ;  /* 0x0000001204031c24 */ /* 0x000fe2000f8e020d */
[----:B--2---:R-:W-:Y:S01]  /*0970*/  @P1 LEA R4, P2, R5, UR10, 0x2 ;  /* 0x0000000a05041c11 */ /* 0x004fe2000f8410ff */
[----:B------:R-:W2:Y:S01]  /*0980*/  @P1 LDG.E R11, desc[UR16][R10.64] ;  /* 0x000000100a0b1981 */ /* 0x000ea2000c1e1900 */
[----:B------:R-:W-:Y:S01]  /*0990*/  MOV R16, UR4 ;  /* 0x0000000400107c02 */ /* 0x000fe20008000f00 */
[----:B------:R-:W-:Y:S01]  /*09a0*/  @P1 IMAD.WIDE R6, R3, 0x4, R6 ;  /* 0x0000000403061825 */ /* 0x000fe200078e0206 */
[----:B------:R-:W-:Y:S02]  /*09b0*/  @P1 LEA.HI.X R5, R5, UR11, R8, 0x2, P2 ;  /* 0x0000000b05051c11 */ /* 0x000fe400090f1408 */
[----:B------:R-:W-:Y:S01]  /*09c0*/  @!P0 IADD3 R17, PT, PT, R2, UR4, RZ ;  /* 0x0000000402118c10 */ /* 0x000fe2000fffe0ff */
[----:B------:R-:W-:Y:S01]  /*09d0*/  @!P0 IMAD R19, R16, UR18, R13 ;  /* 0x0000001210138c24 */ /* 0x000fe2000f8e020d */
[----:B---3--:R-:W-:Y:S01]  /*09e0*/  MOV R8, UR12 ;  /* 0x0000000c00087c02 */ /* 0x008fe20008000f00 */
[----:B------:R-:W-:Y:S01]  /*09f0*/  @P1 IMAD.WIDE.U32 R14, R15, 0x4, R6 ;  /* 0x000000040f0e1825 */ /* 0x000fe200078e0006 */
[----:B------:R-:W-:Y:S01]  /*0a00*/  MOV R9, UR13 ;  /* 0x0000000d00097c02 */ /* 0x000fe20008000f00 */
[----:B------:R-:W2:Y:S01]  /*0a10*/  @P1 LDG.E R6, desc[UR16][R6.64] ;  /* 0x0000001006061981 */ /* 0x000ea2000c1e1900 */
[----:B0-----:R-:W-:-:S02]  /*0a20*/  MOV R2, UR6 ;  /* 0x0000000600027c02 */ /* 0x001fc40008000f00 */
[----:B------:R-:W-:Y:S01]  /*0a30*/  MOV R3, UR7 ;  /* 0x0000000700037c02 */ /* 0x000fe20008000f00 */
[----:B------:R-:W-:Y:S01]  /*0a40*/  @!P0 IMAD.WIDE.U32 R8, R17, 0x4, R8 ;  /* 0x0000000411088825 */ /* 0x000fe200078e0008 */
[----:B------:R-:W3:Y:S03]  /*0a50*/  @P1 LDG.E R14, desc[UR16][R14.64] ;  /* 0x000000100e0e1981 */ /* 0x000ee6000c1e1900 */
[----:B------:R-:W-:Y:S01]  /*0a60*/  @!P0 IMAD.WIDE R2, R19, 0x4, R2 ;  /* 0x0000000413028825 */ /* 0x000fe200078e0202 */
[----:B------:R-:W3:Y:S04]  /*0a70*/  @P1 LDG.E R4, desc[UR16][R4.64+0x4] ;  /* 0x0000041004041981 */ /* 0x000ee8000c1e1900 */
[----:B------:R-:W4:Y:S04]  /*0a80*/  @!P0 LDG.E R9, desc[UR16][R8.64] ;  /* 0x0000001008098981 */ /* 0x000f28000c1e1900 */
[----:B------:R-:W4:Y:S01]  /*0a90*/  @!P0 LDG.E R2, desc[UR16][R2.64] ;  /* 0x0000001002028981 */ /* 0x000f22000c1e1900 */
[----:B--2---:R-:W-:-:S04]  /*0aa0*/  @P1 FFMA R11, R11, R6, R12 ;  /* 0x000000060b0b1223 */ /* 0x004fc8000000000c */
[----:B---3--:R-:W-:-:S04]  /*0ab0*/  @P1 FFMA R12, R4, R14, R11 ;  /* 0x0000000e040c1223 */ /* 0x008fc8000000000b */
[----:B----4-:R-:W-:-:S07]  /*0ac0*/  @!P0 FFMA R12, R9, R2, R12 ;  /* 0x00000002090c8223 */ /* 0x010fce000000000c */
.L_x_11:
[----:B------:R-:W0:Y:S01]  /*0ad0*/  LDC.64 R2, c[0x0][0x380] ;  /* 0x0000e000ff027b82 */ /* 0x000e220000000a00 */
[----:B------:R-:W-:-:S04]  /*0ae0*/  IMAD R13, R0, UR19, R13 ;  /* 0x00000013000d7c24 */ /* 0x000fc8000f8e020d */
[----:B0-----:R-:W-:-:S05]  /*0af0*/  IMAD.WIDE R2, R13, 0x4, R2 ;  /* 0x000000040d027825 */ /* 0x001fca00078e0202 */
[----:B------:R-:W-:Y:S01]  /*0b00*/  STG.E desc[UR16][R2.64], R12 ;  /* 0x0000000c02007986 */ /* 0x000fe2000c101910 */
[----:B------:R-:W-:Y:S05]  /*0b10*/  EXIT ;  /* 0x000000000000794d */ /* 0x000fea0003800000 */
.L_x_15:
        /* <DEDUP_REMOVED lines=14> */
.L_x_18:


//--------------------- .nv.shared.reserved.0     --------------------------
	.section	.nv.shared.reserved.0,"aw",@nobits
	.weak		__nv_reservedSMEM_offset_0_alias
	.size		__nv_reservedSMEM_offset_0_alias, 0, 64
	.other		__nv_reservedSMEM_offset_0_alias,@"STO_CUDA_RESERVED_SHARED STV_DEFAULT"
__nv_reservedSMEM_offset_0_alias:
	.zero		0
	.zero		64


//--------------------- .nv.shared._Z16matrixMul_tilingPfS_S_iii --------------------------
	.section	.nv.shared._Z16matrixMul_tilingPfS_S_iii,"aw",@nobits
	.sectionflags	@""
	.align	4
.nv.shared._Z16matrixMul_tilingPfS_S_iii:
	.zero		3072


//--------------------- .nv.constant0._Z20matrixMul_coalescingPfS_S_ii --------------------------
	.section	.nv.constant0._Z20matrixMul_coalescingPfS_S_ii,"a",@progbits
	.sectionflags	@""
	.align	4
.nv.constant0._Z20matrixMul_coalescingPfS_S_ii:
	.zero		928


//--------------------- .nv.constant0._Z16matrixMul_tilingPfS_S_iii --------------------------
	.section	.nv.constant0._Z16matrixMul_tilingPfS_S_iii,"a",@progbits
	.sectionflags	@""
	.align	4
.nv.constant0._Z16matrixMul_tilingPfS_S_iii:
	.zero		932


//--------------------- .nv.constant0._Z15matrixMul_naivePfS_S_iii --------------------------
	.section	.nv.constant0._Z15matrixMul_naivePfS_S_iii,"a",@progbits
	.sectionflags	@""
	.align	4
.nv.constant0._Z15matrixMul_naivePfS_S_iii:
	.zero		932


//--------------------- SYMBOLS --------------------------

	.type		.nv.reservedSmem.offset0,@object
	.size		.nv.reservedSmem.offset0,0x4
	.type		.nv.reservedSmem.cap,@object
	.size		.nv.reservedSmem.cap,0x4
